def attn_fwd(
    Q,
    K,
    V,
    Out,
    Lse,
    sm_scale,
    stride_qz,
    stride_qh,
    stride_qm,
    stride_qk,
    stride_kz,
    stride_kh,
    stride_kn,
    stride_kk,
    stride_vz,
    stride_vh,
    stride_vn,
    stride_vk,
    stride_oz,
    stride_oh,
    stride_om,
    stride_ok,
    seqlen_q,
    seqlen_k,
    BLOCK_M: tl.constexpr,
    BLOCK_N: tl.constexpr,
    HEAD_DIM: tl.constexpr,
    CAUSAL: tl.constexpr,
):
    start_m = tl.program_id(0)
    off_hz = tl.program_id(1)
    q_off = off_hz * stride_qh
    k_off = off_hz * stride_kh
    v_off = off_hz * stride_vh
    offs_m = start_m * BLOCK_M + tl.arange(0, BLOCK_M)
    offs_d = tl.arange(0, HEAD_DIM)
    offs_n = tl.arange(0, BLOCK_N)
    q_ptrs = Q + q_off + offs_m[:, None] * stride_qm + offs_d[None, :] * stride_qk
    k_ptrs = K + k_off + offs_d[:, None] * stride_kk + offs_n[None, :] * stride_kn
    v_ptrs = V + v_off + offs_n[:, None] * stride_vn + offs_d[None, :] * stride_vk
    m_i = tl.full([BLOCK_M], float("-inf"), dtype=tl.float32)
    l_i = tl.zeros([BLOCK_M], dtype=tl.float32) + 1.0
    acc = tl.zeros([BLOCK_M, HEAD_DIM], dtype=tl.float32)
    q = tl.load(q_ptrs)
    acc, l_i, m_i = _attn_fwd_inner(
        acc,
        l_i,
        m_i,
        q,
        k_ptrs,
        v_ptrs,
        sm_scale,
        stride_kn,
        stride_vn,
        start_m,
        seqlen_k,
        BLOCK_M,
        BLOCK_N,
        HEAD_DIM,
        CAUSAL,
    )
    acc = acc / l_i[:, None]
    lse = m_i + tl.math.log2(l_i) / 1.4426950408889634
    o_ptrs = (
        Out
        + off_hz * stride_oh
        + offs_m[:, None] * stride_om
        + offs_d[None, :] * stride_ok
    )
    tl.store(o_ptrs, acc.to(Out.dtype.element_ty))
    tl.store(Lse + off_hz * seqlen_q + offs_m, lse)

# config = {"BLOCK_M": 32, "BLOCK_N": 32, "HEAD_DIM": 128, "arch": "sm_80", "causal": false, "dtype": "fp16", "num_stages": 2, "num_warps": 8}
# arch = sm_80


// ===== COMPILED SASS (sm_80) =====

	.target	sm_80

	.elftype	@"ET_EXEC"


//--------------------- .note.nv.tkinfo           --------------------------
	.section	.note.nv.tkinfo,"",@"SHT_NOTE"
	.sectionflags	@"SHF_NOTE_NV_TKINFO"
	.tkinfo
        /*0018*/ 	.word	0x00000002
        /*0030*/ 	.string	""
        /*0030*/ 	.string	"ptxas"
        /*0030*/ 	.string	"Cuda compilation tools, release 13.0, V13.0.88"
        /*0030*/ 	.string	"Build cuda_13.0.r13.0/compiler.36424714_0"
        /*0030*/ 	.string	"-v  -suppress-debug-info  -lineinfo  -arch sm_80 "



//--------------------- .note.nv.cuinfo           --------------------------
	.section	.note.nv.cuinfo,"",@"SHT_NOTE"
	.sectionflags	@"SHF_NOTE_NV_CUINFO"
        /*0018*/ 	.short	0x0002
        /*001a*/ 	.short	0x0050
        /*001c*/ 	.short	0x0082
	.zero		2


//--------------------- .nv.info                  --------------------------
	.section	.nv.info,"",@"SHT_CUDA_INFO"
	.align	4


	//----- nvinfo : EIATTR_REGCOUNT
	.align		4
        /*0000*/ 	.byte	0x04, 0x2f
        /*0002*/ 	.short	(.L_2 - .L_1)
	.align		4
.L_1:
        /*0004*/ 	.word	index@(attn_fwd)
        /*0008*/ 	.word	0x000000aa


	//----- nvinfo : EIATTR_FRAME_SIZE
	.align		4
.L_2:
        /*000c*/ 	.byte	0x04, 0x11
        /*000e*/ 	.short	(.L_4 - .L_3)
	.align		4
.L_3:
        /*0010*/ 	.word	index@(attn_fwd)
        /*0014*/ 	.word	0x00000000


	//----- nvinfo : EIATTR_MIN_STACK_SIZE
	.align		4
.L_4:
        /*0018*/ 	.byte	0x04, 0x12
        /*001a*/ 	.short	(.L_6 - .L_5)
	.align		4
.L_5:
        /*001c*/ 	.word	index@(attn_fwd)
        /*0020*/ 	.word	0x00000000
.L_6:


//--------------------- .nv.info.attn_fwd         --------------------------
	.section	.nv.info.attn_fwd,"",@"SHT_CUDA_INFO"
	.sectionflags	@""
	.align	4


	//----- nvinfo : EIATTR_CUDA_API_VERSION
	.align		4
        /*0000*/ 	.byte	0x04, 0x37
        /*0002*/ 	.short	(.L_8 - .L_7)
.L_7:
        /*0004*/ 	.word	0x00000082


	//----- nvinfo : EIATTR_SW2861232_WAR
	.align		4
.L_8:
        /*0008*/ 	.byte	0x01, 0x35
	.zero		2


	//----- nvinfo : EIATTR_PARAM_CBANK
	.align		4
        /*000c*/ 	.byte	0x04, 0x0a
        /*000e*/ 	.short	(.L_10 - .L_9)
	.align		4
.L_9:
        /*0010*/ 	.word	index@(.nv.constant0.attn_fwd)
        /*0014*/ 	.short	0x0160
        /*0016*/ 	.short	0x0088


	//----- nvinfo : EIATTR_CBANK_PARAM_SIZE
	.align		4
.L_10:
        /*0018*/ 	.byte	0x03, 0x19
        /*001a*/ 	.short	0x0088


	//----- nvinfo : EIATTR_KPARAM_INFO
	.align		4
        /*001c*/ 	.byte	0x04, 0x17
        /*001e*/ 	.short	(.L_12 - .L_11)
.L_11:
        /*0020*/ 	.word	0x00000000
        /*0024*/ 	.short	0x0019
        /*0026*/ 	.short	0x0080
        /*0028*/ 	.byte	0x00, 0xf4, 0x21, 0x00


	//----- nvinfo : EIATTR_KPARAM_INFO
	.align		4
.L_12:
        /*002c*/ 	.byte	0x04, 0x17
        /*002e*/ 	.short	(.L_14 - .L_13)
.L_13:
        /*0030*/ 	.word	0x00000000
        /*0034*/ 	.short	0x0018
        /*0036*/ 	.short	0x0078
        /*0038*/ 	.byte	0x00, 0xf4, 0x21, 0x00


	//----- nvinfo : EIATTR_KPARAM_INFO
	.align		4
.L_14:
        /*003c*/ 	.byte	0x04, 0x17
        /*003e*/ 	.short	(.L_16 - .L_15)
.L_15:
        /*0040*/ 	.word	0x00000000
        /*0044*/ 	.short	0x0017
        /*0046*/ 	.short	0x0070
        /*0048*/ 	.byte	0x00, 0xf0, 0x11, 0x00


	//----- nvinfo : EIATTR_KPARAM_INFO
	.align		4
.L_16:
        /*004c*/ 	.byte	0x04, 0x17
        /*004e*/ 	.short	(.L_18 - .L_17)
.L_17:
        /*0050*/ 	.word	0x00000000
        /*0054*/ 	.short	0x0016
        /*0056*/ 	.short	0x006c
        /*0058*/ 	.byte	0x00, 0xf0, 0x11, 0x00


	//----- nvinfo : EIATTR_KPARAM_INFO
	.align		4
.L_18:
        /*005c*/ 	.byte	0x04, 0x17
        /*005e*/ 	.short	(.L_20 - .L_19)
.L_19:
        /*0060*/ 	.word	0x00000000
        /*0064*/ 	.short	0x0015
        /*0066*/ 	.short	0x0068
        /*0068*/ 	.byte	0x00, 0xf0, 0x11, 0x00


	//----- nvinfo : EIATTR_KPARAM_INFO
	.align		4
.L_20:
        /*006c*/ 	.byte	0x04, 0x17
        /*006e*/ 	.short	(.L_22 - .L_21)
.L_21:
        /*0070*/ 	.word	0x00000000
        /*0074*/ 	.short	0x0014
        /*0076*/ 	.short	0x0064
        /*0078*/ 	.byte	0x00, 0xf0, 0x11, 0x00


	//----- nvinfo : EIATTR_KPARAM_INFO
	.align		4
.L_22:
        /*007c*/ 	.byte	0x04, 0x17
        /*007e*/ 	.short	(.L_24 - .L_23)
.L_23:
        /*0080*/ 	.word	0x00000000
        /*0084*/ 	.short	0x0013
        /*0086*/ 	.short	0x0060
        /*0088*/ 	.byte	0x00, 0xf0, 0x11, 0x00


	//----- nvinfo : EIATTR_KPARAM_INFO
	.align		4
.L_24:
        /*008c*/ 	.byte	0x04, 0x17
        /*008e*/ 	.short	(.L_26 - .L_25)
.L_25:
        /*0090*/ 	.word	0x00000000
        /*0094*/ 	.short	0x0012
        /*0096*/ 	.short	0x005c
        /*0098*/ 	.byte	0x00, 0xf0, 0x11, 0x00


	//----- nvinfo : EIATTR_KPARAM_INFO
	.align		4
.L_26:
        /*009c*/ 	.byte	0x04, 0x17
        /*009e*/ 	.short	(.L_28 - .L_27)
.L_27:
        /*00a0*/ 	.word	0x00000000
        /*00a4*/ 	.short	0x0011
        /*00a6*/ 	.short	0x0058
        /*00a8*/ 	.byte	0x00, 0xf0, 0x11, 0x00


	//----- nvinfo : EIATTR_KPARAM_INFO
	.align		4
.L_28:
        /*00ac*/ 	.byte	0x04, 0x17
        /*00ae*/ 	.short	(.L_30 - .L_29)
.L_29:
        /*00b0*/ 	.word	0x00000000
        /*00b4*/ 	.short	0x0010
        /*00b6*/ 	.short	0x0054
        /*00b8*/ 	.byte	0x00, 0xf0, 0x11, 0x00


	//----- nvinfo : EIATTR_KPARAM_INFO
	.align		4
.L_30:
        /*00bc*/ 	.byte	0x04, 0x17
        /*00be*/ 	.short	(.L_32 - .L_31)
.L_31:
        /*00c0*/ 	.word	0x00000000
        /*00c4*/ 	.short	0x000f
        /*00c6*/ 	.short	0x0050
        /*00c8*/ 	.byte	0x00, 0xf0, 0x11, 0x00


	//----- nvinfo : EIATTR_KPARAM_INFO
	.align		4
.L_32:
        /*00cc*/ 	.byte	0x04, 0x17
        /*00ce*/ 	.short	(.L_34 - .L_33)
.L_33:
        /*00d0*/ 	.word	0x00000000
        /*00d4*/ 	.short	0x000e
        /*00d6*/ 	.short	0x004c
        /*00d8*/ 	.byte	0x00, 0xf0, 0x11, 0x00


	//----- nvinfo : EIATTR_KPARAM_INFO
	.align		4
.L_34:
        /*00dc*/ 	.byte	0x04, 0x17
        /*00de*/ 	.short	(.L_36 - .L_35)
.L_35:
        /*00e0*/ 	.word	0x00000000
        /*00e4*/ 	.short	0x000d
        /*00e6*/ 	.short	0x0048
        /*00e8*/ 	.byte	0x00, 0xf0, 0x11, 0x00


	//----- nvinfo : EIATTR_KPARAM_INFO
	.align		4
.L_36:
        /*00ec*/ 	.byte	0x04, 0x17
        /*00ee*/ 	.short	(.L_38 - .L_37)
.L_37:
        /*00f0*/ 	.word	0x00000000
        /*00f4*/ 	.short	0x000c
        /*00f6*/ 	.short	0x0044
        /*00f8*/ 	.byte	0x00, 0xf0, 0x11, 0x00


	//----- nvinfo : EIATTR_KPARAM_INFO
	.align		4
.L_38:
        /*00fc*/ 	.byte	0x04, 0x17
        /*00fe*/ 	.short	(.L_40 - .L_39)
.L_39:
        /*0100*/ 	.word	0x00000000
        /*0104*/ 	.short	0x000b
        /*0106*/ 	.short	0x0040
        /*0108*/ 	.byte	0x00, 0xf0, 0x11, 0x00


	//----- nvinfo : EIATTR_KPARAM_INFO
	.align		4
.L_40:
        /*010c*/ 	.byte	0x04, 0x17
        /*010e*/ 	.short	(.L_42 - .L_41)
.L_41:
        /*0110*/ 	.word	0x00000000
        /*0114*/ 	.short	0x000a
        /*0116*/ 	.short	0x003c
        /*0118*/ 	.byte	0x00, 0xf0, 0x11, 0x00


	//----- nvinfo : EIATTR_KPARAM_INFO
	.align		4
.L_42:
        /*011c*/ 	.byte	0x04, 0x17
        /*011e*/ 	.short	(.L_44 - .L_43)
.L_43:
        /*0120*/ 	.word	0x00000000
        /*0124*/ 	.short	0x0009
        /*0126*/ 	.short	0x0038
        /*0128*/ 	.byte	0x00, 0xf0, 0x11, 0x00


	//----- nvinfo : EIATTR_KPARAM_INFO
	.align		4
.L_44:
        /*012c*/ 	.byte	0x04, 0x17
        /*012e*/ 	.short	(.L_46 - .L_45)
.L_45:
        /*0130*/ 	.word	0x00000000
        /*0134*/ 	.short	0x0008
        /*0136*/ 	.short	0x0034
        /*0138*/ 	.byte	0x00, 0xf0, 0x11, 0x00


	//----- nvinfo : EIATTR_KPARAM_INFO
	.align		4
.L_46:
        /*013c*/ 	.byte	0x04, 0x17
        /*013e*/ 	.short	(.L_48 - .L_47)
.L_47:
        /*0140*/ 	.word	0x00000000
        /*0144*/ 	.short	0x0007
        /*0146*/ 	.short	0x0030
        /*0148*/ 	.byte	0x00, 0xf0, 0x11, 0x00


	//----- nvinfo : EIATTR_KPARAM_INFO
	.align		4
.L_48:
        /*014c*/ 	.byte	0x04, 0x17
        /*014e*/ 	.short	(.L_50 - .L_49)
.L_49:
        /*0150*/ 	.word	0x00000000
        /*0154*/ 	.short	0x0006
        /*0156*/ 	.short	0x002c
        /*0158*/ 	.byte	0x00, 0xf0, 0x11, 0x00


	//----- nvinfo : EIATTR_KPARAM_INFO
	.align		4
.L_50:
        /*015c*/ 	.byte	0x04, 0x17
        /*015e*/ 	.short	(.L_52 - .L_51)
.L_51:
        /*0160*/ 	.word	0x00000000
        /*0164*/ 	.short	0x0005
        /*0166*/ 	.short	0x0028
        /*0168*/ 	.byte	0x00, 0xf0, 0x11, 0x00


	//----- nvinfo : EIATTR_KPARAM_INFO
	.align		4
.L_52:
        /*016c*/ 	.byte	0x04, 0x17
        /*016e*/ 	.short	(.L_54 - .L_53)
.L_53:
        /*0170*/ 	.word	0x00000000
        /*0174*/ 	.short	0x0004
        /*0176*/ 	.short	0x0020
        /*0178*/ 	.byte	0x00, 0xf4, 0x21, 0x00


	//----- nvinfo : EIATTR_KPARAM_INFO
	.align		4
.L_54:
        /*017c*/ 	.byte	0x04, 0x17
        /*017e*/ 	.short	(.L_56 - .L_55)
.L_55:
        /*0180*/ 	.word	0x00000000
        /*0184*/ 	.short	0x0003
        /*0186*/ 	.short	0x0018
        /*0188*/ 	.byte	0x00, 0xf4, 0x21, 0x00


	//----- nvinfo : EIATTR_KPARAM_INFO
	.align		4
.L_56:
        /*018c*/ 	.byte	0x04, 0x17
        /*018e*/ 	.short	(.L_58 - .L_57)
.L_57:
        /*0190*/ 	.word	0x00000000
        /*0194*/ 	.short	0x0002
        /*0196*/ 	.short	0x0010
        /*0198*/ 	.byte	0x00, 0xf4, 0x21, 0x00


	//----- nvinfo : EIATTR_KPARAM_INFO
	.align		4
.L_58:
        /*019c*/ 	.byte	0x04, 0x17
        /*019e*/ 	.short	(.L_60 - .L_59)
.L_59:
        /*01a0*/ 	.word	0x00000000
        /*01a4*/ 	.short	0x0001
        /*01a6*/ 	.short	0x0008
        /*01a8*/ 	.byte	0x00, 0xf4, 0x21, 0x00


	//----- nvinfo : EIATTR_KPARAM_INFO
	.align		4
.L_60:
        /*01ac*/ 	.byte	0x04, 0x17
        /*01ae*/ 	.short	(.L_62 - .L_61)
.L_61:
        /*01b0*/ 	.word	0x00000000
        /*01b4*/ 	.short	0x0000
        /*01b6*/ 	.short	0x0000
        /*01b8*/ 	.byte	0x00, 0xf4, 0x21, 0x00


	//----- nvinfo : EIATTR_MAXREG_COUNT
	.align		4
.L_62:
        /*01bc*/ 	.byte	0x03, 0x1b
        /*01be*/ 	.short	0x00ff


	//----- nvinfo : EIATTR_NUM_BARRIERS
	.align		4
        /*01c0*/ 	.byte	0x02, 0x4c
        /*01c2*/ 	.byte	0x01
	.zero		1


	//----- nvinfo : EIATTR_MERCURY_ISA_VERSION
	.align		4
        /*01c4*/ 	.byte	0x03, 0x5f
        /*01c6*/ 	.short	0x0000


	//----- nvinfo : EIATTR_COOP_GROUP_MASK_REGIDS
	.align		4
        /*01c8*/ 	.byte	0x04, 0x29
        /*01ca*/ 	.short	(.L_64 - .L_63)


	//   ....[0]....
.L_63:
        /*01cc*/ 	.word	0xffffffff


	//   ....[1]....
        /*01d0*/ 	.word	0xffffffff


	//   ....[2]....
        /*01d4*/ 	.word	0xffffffff


	//   ....[3]....
        /*01d8*/ 	.word	0xffffffff


	//   ....[4]....
        /*01dc*/ 	.word	0xffffffff


	//   ....[5]....
        /*01e0*/ 	.word	0xffffffff


	//   ....[6]....
        /*01e4*/ 	.word	0xffffffff


	//   ....[7]....
        /*01e8*/ 	.word	0xffffffff


	//   ....[8]....
        /*01ec*/ 	.word	0xffffffff


	//   ....[9]....
        /*01f0*/ 	.word	0xffffffff


	//   ....[10]....
        /*01f4*/ 	.word	0xffffffff


	//   ....[11]....
        /*01f8*/ 	.word	0xffffffff


	//   ....[12]....
        /*01fc*/ 	.word	0xffffffff


	//   ....[13]....
        /*0200*/ 	.word	0xffffffff


	//   ....[14]....
        /*0204*/ 	.word	0xffffffff


	//   ....[15]....
        /*0208*/ 	.word	0xffffffff


	//   ....[16]....
        /*020c*/ 	.word	0xffffffff


	//   ....[17]....
        /*0210*/ 	.word	0xffffffff


	//   ....[18]....
        /*0214*/ 	.word	0xffffffff


	//   ....[19]....
        /*0218*/ 	.word	0xffffffff


	//----- nvinfo : EIATTR_COOP_GROUP_INSTR_OFFSETS
	.align		4
.L_64:
        /*021c*/ 	.byte	0x04, 0x28
        /*021e*/ 	.short	(.L_66 - .L_65)


	//   ....[0]....
.L_65:
        /*0220*/ 	.word	0x00001b20


	//   ....[1]....
        /*0224*/ 	.word	0x00001b30


	//   ....[2]....
        /*0228*/ 	.word	0x00001b40


	//   ....[3]....
        /*022c*/ 	.word	0x00001b50


	//   ....[4]....
        /*0230*/ 	.word	0x00001ba0


	//   ....[5]....
        /*0234*/ 	.word	0x00001bb0


	//   ....[6]....
        /*0238*/ 	.word	0x00001bc0


	//   ....[7]....
        /*023c*/ 	.word	0x00001bd0


	//   ....[8]....
        /*0240*/ 	.word	0x00001c80


	//   ....[9]....
        /*0244*/ 	.word	0x00001ca0


	//   ....[10]....
        /*0248*/ 	.word	0x00001f10


	//   ....[11]....
        /*024c*/ 	.word	0x00001f20


	//   ....[12]....
        /*0250*/ 	.word	0x00001f40


	//   ....[13]....
        /*0254*/ 	.word	0x00001f50


	//   ....[14]....
        /*0258*/ 	.word	0x00001f80


	//   ....[15]....
        /*025c*/ 	.word	0x00001fb0


	//   ....[16]....
        /*0260*/ 	.word	0x00001fc0


	//   ....[17]....
        /*0264*/ 	.word	0x00001fd0


	//   ....[18]....
        /*0268*/ 	.word	0x00002090


	//   ....[19]....
        /*026c*/ 	.word	0x000020b0


	//----- nvinfo : EIATTR_EXIT_INSTR_OFFSETS
	.align		4
.L_66:
        /*0270*/ 	.byte	0x04, 0x1c
        /*0272*/ 	.short	(.L_68 - .L_67)


	//   ....[0]....
.L_67:
        /*0274*/ 	.word	0x00003a40


	//   ....[1]....
        /*0278*/ 	.word	0x00003ae0


	//----- nvinfo : EIATTR_REQNTID
	.align		4
.L_68:
        /*027c*/ 	.byte	0x04, 0x10
        /*027e*/ 	.short	(.L_70 - .L_69)
.L_69:
        /*0280*/ 	.word	0x00000100
        /*0284*/ 	.word	0x00000001
        /*0288*/ 	.word	0x00000001
.L_70:


//--------------------- .nv.callgraph             --------------------------
	.section	.nv.callgraph,"",@"SHT_CUDA_CALLGRAPH"
	.align	4
	.sectionentsize	8
	.align		4
        /*0000*/ 	.word	0x00000000
	.align		4
        /*0004*/ 	.word	0xffffffff
	.align		4
        /*0008*/ 	.word	0x00000000
	.align		4
        /*000c*/ 	.word	0xfffffffe
	.align		4
        /*0010*/ 	.word	0x00000000
	.align		4
        /*0014*/ 	.word	0xfffffffd
	.align		4
        /*0018*/ 	.word	0x00000000
	.align		4
        /*001c*/ 	.word	0xfffffffc


//--------------------- .nv.rel.action            --------------------------
	.section	.nv.rel.action,"",@"SHT_CUDA_RELOCINFO"
	.align	8
	.sectionentsize	8
        /*0000*/ 	.byte	0x73, 0x00, 0x00, 0x00, 0x00, 0x00, 0x00, 0x00, 0x00, 0x00, 0x00, 0x11, 0x25, 0x00, 0x05, 0x36


//--------------------- .nv.constant4             --------------------------
	.section	.nv.constant4,"a",@progbits
	.align	8
	.align		8
.nv.constant4:
        /*0000*/ 	.dword	_$_str


//--------------------- .nv.constant0.attn_fwd    --------------------------
	.section	.nv.constant0.attn_fwd,"a",@progbits
	.sectionflags	@""
	.align	4
.nv.constant0.attn_fwd:
	.zero		488


//--------------------- .text.attn_fwd            --------------------------
	.section	.text.attn_fwd,"ax",@progbits
	.sectioninfo	@"SHI_REGISTERS=170"
	.align	128
        .global         attn_fwd
        .type           attn_fwd,@function
        .size           attn_fwd,(.L_x_3 - attn_fwd)
        .other          attn_fwd,@"STO_CUDA_ENTRY STV_DEFAULT"
attn_fwd:
.text.attn_fwd:
[----:B------:R-:W-:Y:S02]  /*0000*/  IMAD.MOV.U32 R1, RZ, RZ, c[0x0][0x28] ;  /* 0x00000a00ff017624 */ /* 0x000fe400078e00ff */
[----:B------:R-:W0:Y:S01]  /*0010*/  S2R R36, SR_TID.X ;  /* 0x0000000000247919 */ /* 0x000e220000002100 */
[----:B------:R-:W-:Y:S01]  /*0020*/  MOV R22, c[0x0][0x198] ;  /* 0x0000660000167a02 */ /* 0x000fe20000000f00 */
[----:B------:R-:W-:Y:S02]  /*0030*/  ULDC.64 UR4, c[0x0][0x118] ;  /* 0x0000460000047ab9 */ /* 0x000fe40000000a00 */
[----:B------:R-:W1:Y:S04]  /*0040*/  S2R R2, SR_CTAID.X ;  /* 0x0000000000027919 */ /* 0x000e680000002500 */
[----:B------:R-:W2:Y:S01]  /*0050*/  S2R R0, SR_CTAID.Y ;  /* 0x0000000000007919 */ /* 0x000ea20000002600 */
[----:B0-----:R-:W-:Y:S02]  /*0060*/  LOP3.LUT R21, R36, 0x1f, RZ, 0xc0, !PT ;  /* 0x0000001f24157812 */ /* 0x001fe400078ec0ff */
[----:B------:R-:W-:-:S03]  /*0070*/  SHF.R.U32.HI R25, RZ, 0x5, R36 ;  /* 0x00000005ff197819 */ /* 0x000fc60000011624 */
[----:B-1----:R-:W-:Y:S01]  /*0080*/  IMAD R2, R2, 0x20, R21 ;  /* 0x0000002002027824 */ /* 0x002fe200078e0215 */
[----:B------:R-:W-:Y:S01]  /*0090*/  SGXT.U32 R25, R25, 0x3 ;  /* 0x000000031919781a */ /* 0x000fe20000000000 */
[----:B--2---:R-:W-:Y:S02]  /*00a0*/  IMAD R3, R0, c[0x0][0x190], RZ ;  /* 0x0000640000037a24 */ /* 0x004fe400078e02ff */
[----:B------:R-:W-:Y:S02]  /*00b0*/  IMAD R5, R2, c[0x0][0x194], RZ ;  /* 0x0000650002057a24 */ /* 0x000fe400078e02ff */
[----:B------:R-:W-:Y:S02]  /*00c0*/  IMAD.SHL.U32 R4, R3, 0x2, RZ ;  /* 0x0000000203047824 */ /* 0x000fe400078e00ff */
[----:B------:R-:W-:Y:S02]  /*00d0*/  IMAD.SHL.U32 R7, R5, 0x2, RZ ;  /* 0x0000000205077824 */ /* 0x000fe400078e00ff */
[----:B------:R-:W-:-:S02]  /*00e0*/  IMAD R8, R25, c[0x0][0x198], RZ ;  /* 0x0000660019087a24 */ /* 0x000fc400078e02ff */
[----:B------:R-:W-:Y:S01]  /*00f0*/  IMAD.HI R3, R3, 0x2, RZ ;  /* 0x0000000203037827 */ /* 0x000fe200078e02ff */
[----:B------:R-:W-:Y:S02]  /*0100*/  IADD3 R18, P0, P1, R7, c[0x0][0x160], R4 ;  /* 0x0000580007127a10 */ /* 0x000fe4000791e004 */
[----:B------:R-:W-:Y:S01]  /*0110*/  LEA R7, R22, R8, 0x3 ;  /* 0x0000000816077211 */ /* 0x000fe200078e18ff */
[----:B------:R-:W-:-:S05]  /*0120*/  IMAD.HI R6, R5, 0x2, RZ ;  /* 0x0000000205067827 */ /* 0x000fca00078e02ff */
[----:B------:R-:W-:Y:S01]  /*0130*/  IADD3.X R20, R6, c[0x0][0x164], R3, P0, P1 ;  /* 0x0000590006147a10 */ /* 0x000fe200007e2403 */
[----:B------:R-:W-:Y:S01]  /*0140*/  IMAD R3, R22, 0x8, R7 ;  /* 0x0000000816037824 */ /* 0x000fe200078e0207 */
[-C--:B------:R-:W-:Y:S02]  /*0150*/  LEA R4, P0, R8, R18.reuse, 0x1 ;  /* 0x0000001208047211 */ /* 0x080fe400078008ff */
[----:B------:R-:W-:Y:S01]  /*0160*/  LEA R6, P1, R7, R18, 0x1 ;  /* 0x0000001207067211 */ /* 0x000fe200078208ff */
[----:B------:R-:W-:Y:S01]  /*0170*/  IMAD R11, R22, 0x8, R3 ;  /* 0x00000008160b7824 */ /* 0x000fe200078e0203 */
[----:B------:R-:W-:Y:S02]  /*0180*/  LEA.HI.X.SX32 R5, R8, R20, 0x1, P0 ;  /* 0x0000001408057211 */ /* 0x000fe400000f0eff */
[----:B------:R-:W-:Y:S02]  /*0190*/  LEA R8, P0, R3, R18, 0x1 ;  /* 0x0000001203087211 */ /* 0x000fe400078008ff */
[-C--:B------:R-:W-:Y:S01]  /*01a0*/  LEA.HI.X.SX32 R7, R7, R20.reuse, 0x1, P1 ;  /* 0x0000001407077211 */ /* 0x080fe200008f0eff */
[----:B------:R0:W2:Y:S01]  /*01b0*/  LDG.E.U16 R17, [R4.64] ;  /* 0x0000000404117981 */ /* 0x0000a2000c1e1500 */
[----:B------:R-:W-:-:S02]  /*01c0*/  LEA.HI.X.SX32 R9, R3, R20, 0x1, P0 ;  /* 0x0000001403097211 */ /* 0x000fc400000f0eff */
[C---:B------:R-:W-:Y:S01]  /*01d0*/  LEA R10, P0, R11.reuse, R18, 0x1 ;  /* 0x000000120b0a7211 */ /* 0x040fe200078008ff */
[----:B------:R1:W3:Y:S01]  /*01e0*/  LDG.E.U16 R19, [R6.64] ;  /* 0x0000000406137981 */ /* 0x0002e2000c1e1500 */
[C---:B------:R-:W-:Y:S02]  /*01f0*/  LEA R3, R22.reuse, R11, 0x3 ;  /* 0x0000000b16037211 */ /* 0x040fe400078e18ff */
[----:B------:R-:W-:Y:S01]  /*0200*/  LEA.HI.X.SX32 R11, R11, R20, 0x1, P0 ;  /* 0x000000140b0b7211 */ /* 0x000fe200000f0eff */
[----:B------:R4:W5:Y:S01]  /*0210*/  LDG.E.U16 R23, [R8.64] ;  /* 0x0000000408177981 */ /* 0x000962000c1e1500 */
[C---:B------:R-:W-:Y:S01]  /*0220*/  LEA R12, P0, R3.reuse, R18, 0x1 ;  /* 0x00000012030c7211 */ /* 0x040fe200078008ff */
[C---:B------:R-:W-:Y:S02]  /*0230*/  IMAD R15, R22.reuse, 0x8, R3 ;  /* 0x00000008160f7824 */ /* 0x040fe400078e0203 */
[----:B------:R1:W2:Y:S01]  /*0240*/  LDG.E.U16 R27, [R10.64] ;  /* 0x000000040a1b7981 */ /* 0x0002a2000c1e1500 */
[----:B------:R-:W-:Y:S01]  /*0250*/  LEA.HI.X.SX32 R13, R3, R20, 0x1, P0 ;  /* 0x00000014030d7211 */ /* 0x000fe200000f0eff */
[----:B------:R-:W-:Y:S01]  /*0260*/  IMAD R3, R22, 0x8, R15 ;  /* 0x0000000816037824 */ /* 0x000fe200078e020f */
[----:B0-----:R-:W-:-:S03]  /*0270*/  LEA R4, P0, R15, R18, 0x1 ;  /* 0x000000120f047211 */ /* 0x001fc600078008ff */
[----:B------:R0:W3:Y:S01]  /*0280*/  LDG.E.U16 R29, [R12.64] ;  /* 0x000000040c1d7981 */ /* 0x0000e2000c1e1500 */
[----:B------:R-:W-:Y:S02]  /*0290*/  LEA R14, P1, R3, R18, 0x1 ;  /* 0x00000012030e7211 */ /* 0x000fe400078208ff */
[C---:B------:R-:W-:Y:S02]  /*02a0*/  LEA R16, R22.reuse, R3, 0x3 ;  /* 0x0000000316107211 */ /* 0x040fe400078e18ff */
[-C--:B------:R-:W-:Y:S02]  /*02b0*/  LEA.HI.X.SX32 R5, R15, R20.reuse, 0x1, P0 ;  /* 0x000000140f057211 */ /* 0x080fe400000f0eff */
[----:B------:R-:W-:Y:S01]  /*02c0*/  LEA.HI.X.SX32 R15, R3, R20, 0x1, P1 ;  /* 0x00000014030f7211 */ /* 0x000fe200008f0eff */
[----:B------:R-:W-:Y:S01]  /*02d0*/  IMAD R3, R22, 0x8, R16 ;  /* 0x0000000816037824 */ /* 0x000fe200078e0210 */
[----:B-1----:R-:W-:Y:S01]  /*02e0*/  LEA R6, P0, R16, R18, 0x1 ;  /* 0x0000001210067211 */ /* 0x002fe200078008ff */
[----:B------:R1:W3:Y:S02]  /*02f0*/  LDG.E.U16 R31, [R4.64] ;  /* 0x00000004041f7981 */ /* 0x0002e4000c1e1500 */
[----:B------:R-:W-:Y:S01]  /*0300*/  IMAD R11, R22, 0x8, R3 ;  /* 0x00000008160b7824 */ /* 0x000fe200078e0203 */
[----:B------:R-:W-:Y:S01]  /*0310*/  LEA.HI.X.SX32 R7, R16, R20, 0x1, P0 ;  /* 0x0000001410077211 */ /* 0x000fe200000f0eff */
[----:B------:R0:W3:Y:S01]  /*0320*/  LDG.E.U16 R33, [R14.64] ;  /* 0x000000040e217981 */ /* 0x0000e2000c1e1500 */
[----:B----4-:R-:W-:-:S03]  /*0330*/  LEA R8, P0, R3, R18, 0x1 ;  /* 0x0000001203087211 */ /* 0x010fc600078008ff */
[----:B------:R4:W3:Y:S01]  /*0340*/  LDG.E.U16 R35, [R6.64] ;  /* 0x0000000406237981 */ /* 0x0008e2000c1e1500 */
[----:B------:R-:W-:Y:S02]  /*0350*/  LEA.HI.X.SX32 R9, R3, R20, 0x1, P0 ;  /* 0x0000001403097211 */ /* 0x000fe400000f0eff */
[C---:B------:R-:W-:Y:S02]  /*0360*/  LEA R3, R22.reuse, R11, 0x3 ;  /* 0x0000000b16037211 */ /* 0x040fe400078e18ff */
[-C--:B------:R-:W-:Y:S01]  /*0370*/  LEA R10, P0, R11, R18.reuse, 0x1 ;  /* 0x000000120b0a7211 */ /* 0x080fe200078008ff */
[----:B------:R4:W3:Y:S01]  /*0380*/  LDG.E.U16 R37, [R8.64] ;  /* 0x0000000408257981 */ /* 0x0008e2000c1e1500 */
[----:B0-----:R-:W-:Y:S01]  /*0390*/  LEA R12, P1, R3, R18, 0x1 ;  /* 0x00000012030c7211 */ /* 0x001fe200078208ff */
[C---:B------:R-:W-:Y:S01]  /*03a0*/  IMAD R16, R22.reuse, 0x8, R3 ;  /* 0x0000000816107824 */ /* 0x040fe200078e0203 */
[-C--:B------:R-:W-:Y:S02]  /*03b0*/  LEA.HI.X.SX32 R11, R11, R20.reuse, 0x1, P0 ;  /* 0x000000140b0b7211 */ /* 0x080fe400000f0eff */
[----:B------:R-:W-:Y:S01]  /*03c0*/  LEA.HI.X.SX32 R13, R3, R20, 0x1, P1 ;  /* 0x00000014030d7211 */ /* 0x000fe200008f0eff */
[----:B------:R-:W-:Y:S01]  /*03d0*/  IMAD R3, R22, 0x8, R16 ;  /* 0x0000000816037824 */ /* 0x000fe200078e0210 */
[C---:B-1----:R-:W-:Y:S01]  /*03e0*/  LEA R4, P0, R16.reuse, R18, 0x1 ;  /* 0x0000001210047211 */ /* 0x042fe200078008ff */
[----:B------:R0:W3:Y:S03]  /*03f0*/  LDG.E.U16 R39, [R10.64] ;  /* 0x000000040a277981 */ /* 0x0000e6000c1e1500 */
[----:B------:R-:W-:Y:S01]  /*0400*/  LEA.HI.X.SX32 R5, R16, R20, 0x1, P0 ;  /* 0x0000001410057211 */ /* 0x000fe200000f0eff */
[----:B------:R1:W3:Y:S01]  /*0410*/  LDG.E.U16 R41, [R12.64] ;  /* 0x000000040c297981 */ /* 0x0002e2000c1e1500 */
[----:B----4-:R-:W-:-:S02]  /*0420*/  LEA R6, P0, R3, R18, 0x1 ;  /* 0x0000001203067211 */ /* 0x010fc400078008ff */
[C---:B------:R-:W-:Y:S01]  /*0430*/  LEA R15, R22.reuse, R3, 0x3 ;  /* 0x00000003160f7211 */ /* 0x040fe200078e18ff */
[----:B------:R4:W3:Y:S01]  /*0440*/  LDG.E.U16 R43, [R4.64] ;  /* 0x00000004042b7981 */ /* 0x0008e2000c1e1500 */
[----:B------:R-:W-:Y:S02]  /*0450*/  LEA.HI.X.SX32 R7, R3, R20, 0x1, P0 ;  /* 0x0000001403077211 */ /* 0x000fe400000f0eff */
[C---:B------:R-:W-:Y:S01]  /*0460*/  LEA R8, P0, R15.reuse, R18, 0x1 ;  /* 0x000000120f087211 */ /* 0x040fe200078008ff */
[C---:B------:R-:W-:Y:S02]  /*0470*/  IMAD R16, R22.reuse, 0x8, R15 ;  /* 0x0000000816107824 */ /* 0x040fe400078e020f */
[----:B------:R1:W3:Y:S01]  /*0480*/  LDG.E.U16 R45, [R6.64] ;  /* 0x00000004062d7981 */ /* 0x0002e2000c1e1500 */
[----:B------:R-:W-:Y:S01]  /*0490*/  LEA.HI.X.SX32 R9, R15, R20, 0x1, P0 ;  /* 0x000000140f097211 */ /* 0x000fe200000f0eff */
[----:B------:R-:W-:-:S05]  /*04a0*/  IMAD R3, R22, 0x8, R16 ;  /* 0x0000000816037824 */ /* 0x000fca00078e0210 */
[----:B------:R1:W3:Y:S01]  /*04b0*/  LDG.E.U16 R9, [R8.64] ;  /* 0x0000000408097981 */ /* 0x0002e2000c1e1500 */
[CC--:B0-----:R-:W-:Y:S02]  /*04c0*/  LEA R10, P0, R3.reuse, R18.reuse, 0x1 ;  /* 0x00000012030a7211 */ /* 0x0c1fe400078008ff */
[C---:B------:R-:W-:Y:S02]  /*04d0*/  LEA R14, P1, R16.reuse, R18, 0x1 ;  /* 0x00000012100e7211 */ /* 0x040fe400078208ff */
[-C--:B------:R-:W-:Y:S02]  /*04e0*/  LEA.HI.X.SX32 R11, R3, R20.reuse, 0x1, P0 ;  /* 0x00000014030b7211 */ /* 0x080fe400000f0eff */
[----:B------:R-:W-:-:S04]  /*04f0*/  LEA.HI.X.SX32 R15, R16, R20, 0x1, P1 ;  /* 0x00000014100f7211 */ /* 0x000fc800008f0eff */
[----:B------:R0:W3:Y:S04]  /*0500*/  LDG.E.U16 R11, [R10.64] ;  /* 0x000000040a0b7981 */ /* 0x0000e8000c1e1500 */
[----:B------:R0:W3:Y:S01]  /*0510*/  LDG.E.U16 R15, [R14.64] ;  /* 0x000000040e0f7981 */ /* 0x0000e2000c1e1500 */
[----:B-1----:R-:W-:Y:S02]  /*0520*/  IMAD R12, R0, c[0x0][0x1c0], RZ ;  /* 0x00007000000c7a24 */ /* 0x002fe400078e02ff */
[----:B------:R-:W-:-:S03]  /*0530*/  IMAD R13, R2, c[0x0][0x1c4], RZ ;  /* 0x00007100020d7a24 */ /* 0x000fc600078e02ff */
[----:B------:R-:W-:Y:S01]  /*0540*/  SHF.L.U32 R3, R12, 0x1, RZ ;  /* 0x000000010c037819 */ /* 0x000fe200000006ff */
[----:B----4-:R-:W-:Y:S02]  /*0550*/  IMAD.SHL.U32 R4, R13, 0x2, RZ ;  /* 0x000000020d047824 */ /* 0x010fe400078e00ff */
[----:B------:R-:W-:-:S03]  /*0560*/  IMAD.SHL.U32 R28, R36, 0x4, RZ ;  /* 0x00000004241c7824 */ /* 0x000fc600078e00ff */
[----:B------:R-:W-:Y:S02]  /*0570*/  IADD3 R3, P1, P2, R4, c[0x0][0x178], R3 ;  /* 0x00005e0004037a10 */ /* 0x000fe40007a3e003 */
[C---:B------:R-:W-:Y:S01]  /*0580*/  LOP3.LUT R4, R36.reuse, 0xc0, RZ, 0xc0, !PT ;  /* 0x000000c024047812 */ /* 0x040fe200078ec0ff */
[C---:B------:R-:W-:Y:S01]  /*0590*/  IMAD.SHL.U32 R8, R36.reuse, 0x10, RZ ;  /* 0x0000001024087824 */ /* 0x040fe200078e00ff */
[C---:B------:R-:W-:Y:S02]  /*05a0*/  SHF.L.U32 R26, R36.reuse, 0x1, RZ ;  /* 0x00000001241a7819 */ /* 0x040fe400000006ff */
[----:B------:R-:W-:Y:S02]  /*05b0*/  SHF.R.U32.HI R5, RZ, 0x2, R4 ;  /* 0x00000002ff057819 */ /* 0x000fe40000011604 */
[----:B------:R-:W-:Y:S02]  /*05c0*/  LOP3.LUT R6, R36, 0x18, RZ, 0xc0, !PT ;  /* 0x0000001824067812 */ /* 0x000fe400078ec0ff */
[----:B------:R-:W-:-:S02]  /*05d0*/  LOP3.LUT R47, R28, 0xfc, RZ, 0xc0, !PT ;  /* 0x000000fc1c2f7812 */ /* 0x000fc400078ec0ff */
[----:B0-----:R-:W-:Y:S02]  /*05e0*/  SHF.R.U32.HI R10, RZ, 0x1, R4 ;  /* 0x00000001ff0a7819 */ /* 0x001fe40000011604 */
[----:B------:R-:W-:Y:S02]  /*05f0*/  LOP3.LUT R4, R5, 0x1fe, R26, 0x78, !PT ;  /* 0x000001fe05047812 */ /* 0x000fe400078e781a */
[----:B------:R-:W-:Y:S02]  /*0600*/  LOP3.LUT R49, R8, 0x70, RZ, 0xc0, !PT ;  /* 0x0000007008317812 */ /* 0x000fe400078ec0ff */
[C---:B------:R-:W-:Y:S02]  /*0610*/  LEA R47, R6.reuse, R47, 0x8 ;  /* 0x0000002f062f7211 */ /* 0x040fe400078e40ff */
[----:B------:R-:W-:Y:S02]  /*0620*/  LEA.HI R5, R6, R49, RZ, 0x1f ;  /* 0x0000003106057211 */ /* 0x000fe400078ff8ff */
[----:B------:R-:W-:Y:S01]  /*0630*/  LOP3.LUT R6, R47, R10, RZ, 0x3c, !PT ;  /* 0x0000000a2f067212 */ /* 0x000fe200078e3cff */
[----:B------:R-:W-:-:S02]  /*0640*/  IMAD R10, R25, c[0x0][0x1c8], RZ ;  /* 0x00007200190a7a24 */ /* 0x000fc400078e02ff */
[----:B------:R-:W-:-:S04]  /*0650*/  IMAD.HI R7, R12, 0x2, RZ ;  /* 0x000000020c077827 */ /* 0x000fc800078e02ff */
[----:B------:R-:W-:-:S05]  /*0660*/  IMAD.MOV.U32 R16, RZ, RZ, c[0x0][0x1d0] ;  /* 0x00007400ff107624 */ /* 0x000fca00078e00ff */
[----:B------:R-:W-:Y:S01]  /*0670*/  ISETP.GE.AND P0, PT, R16, 0x1, PT ;  /* 0x000000011000780c */ /* 0x000fe20003f06270 */
[----:B------:R-:W-:-:S05]  /*0680*/  IMAD.HI R8, R13, 0x2, RZ ;  /* 0x000000020d087827 */ /* 0x000fca00078e02ff */
[----:B------:R-:W-:Y:S02]  /*0690*/  IADD3.X R7, R8, c[0x0][0x17c], R7, P1, P2 ;  /* 0x00005f0008077a10 */ /* 0x000fe40000fe4407 */
[C---:B------:R-:W-:Y:S01]  /*06a0*/  LOP3.LUT R8, R36.reuse, 0xe0, RZ, 0xc0, !PT ;  /* 0x000000e024087812 */ /* 0x040fe200078ec0ff */
[----:B------:R-:W-:Y:S01]  /*06b0*/  IMAD.MOV.U32 R13, RZ, RZ, 0x3f800000 ;  /* 0x3f800000ff0d7424 */ /* 0x000fe200078e00ff */
[----:B------:R-:W-:Y:S01]  /*06c0*/  MOV R104, 0xff800000 ;  /* 0xff80000000687802 */ /* 0x000fe20000000f00 */
[----:B------:R-:W-:Y:S01]  /*06d0*/  IMAD.MOV.U32 R105, RZ, RZ, -0x800000 ;  /* 0xff800000ff697424 */ /* 0x000fe200078e00ff */
[----:B------:R-:W-:Y:S01]  /*06e0*/  CS2R R88, SRZ ;  /* 0x0000000000587805 */ /* 0x000fe2000001ff00 */
[----:B------:R-:W-:Y:S01]  /*06f0*/  IMAD.MOV.U32 R107, RZ, RZ, -0x800000 ;  /* 0xff800000ff6b7424 */ /* 0x000fe200078e00ff */
[----:B------:R-:W-:Y:S01]  /*0700*/  CS2R R90, SRZ ;  /* 0x00000000005a7805 */ /* 0x000fe2000001ff00 */
[----:B------:R-:W-:Y:S01]  /*0710*/  IMAD.MOV.U32 R106, RZ, RZ, -0x800000 ;  /* 0xff800000ff6a7424 */ /* 0x000fe200078e00ff */
[----:B------:R-:W-:Y:S01]  /*0720*/  CS2R R92, SRZ ;  /* 0x00000000005c7805 */ /* 0x000fe2000001ff00 */
[----:B------:R-:W-:Y:S01]  /*0730*/  IMAD.MOV.U32 R66, RZ, RZ, 0x3f800000 ;  /* 0x3f800000ff427424 */ /* 0x000fe200078e00ff */
[----:B------:R-:W-:Y:S01]  /*0740*/  CS2R R94, SRZ ;  /* 0x00000000005e7805 */ /* 0x000fe2000001ff00 */
[----:B------:R-:W-:Y:S01]  /*0750*/  CS2R R80, SRZ ;  /* 0x0000000000507805 */ /* 0x000fe2000001ff00 */
[----:B------:R-:W-:Y:S01]  /*0760*/  CS2R R82, SRZ ;  /* 0x0000000000527805 */ /* 0x000fe2000001ff00 */
[----:B------:R-:W-:Y:S01]  /*0770*/  CS2R R84, SRZ ;  /* 0x0000000000547805 */ /* 0x000fe2000001ff00 */
[----:B------:R-:W-:Y:S01]  /*0780*/  CS2R R86, SRZ ;  /* 0x0000000000567805 */ /* 0x000fe2000001ff00 */
[----:B------:R-:W-:Y:S01]  /*0790*/  LOP3.LUT R24, R36, 0x1c, RZ, 0xc0, !PT ;  /* 0x0000001c24187812 */ /* 0x000fe200078ec0ff */
[----:B-----5:R-:W-:Y:S04]  /*07a0*/  STS.U16 [R4+0x400], R23 ;  /* 0x0004001704007388 */ /* 0x020fe80000000400 */
[----:B--2---:R-:W-:Y:S04]  /*07b0*/  STS.U16 [R4+0x600], R27 ;  /* 0x0006001b04007388 */ /* 0x004fe80000000400 */
[----:B---3--:R-:W-:Y:S04]  /*07c0*/  STS.U16 [R4+0x800], R29 ;  /* 0x0008001d04007388 */ /* 0x008fe80000000400 */
[----:B------:R-:W-:Y:S04]  /*07d0*/  STS.U16 [R4+0xa00], R31 ;  /* 0x000a001f04007388 */ /* 0x000fe80000000400 */
[----:B------:R-:W-:Y:S04]  /*07e0*/  STS.U16 [R4+0xc00], R33 ;  /* 0x000c002104007388 */ /* 0x000fe80000000400 */
[----:B------:R-:W-:Y:S04]  /*07f0*/  STS.U16 [R4+0xe00], R35 ;  /* 0x000e002304007388 */ /* 0x000fe80000000400 */
[----:B------:R-:W-:Y:S04]  /*0800*/  STS.U16 [R4+0x1000], R37 ;  /* 0x0010002504007388 */ /* 0x000fe80000000400 */
[----:B------:R-:W-:Y:S04]  /*0810*/  STS.U16 [R4+0x1400], R41 ;  /* 0x0014002904007388 */ /* 0x000fe80000000400 */
[----:B------:R-:W-:Y:S04]  /*0820*/  STS.U16 [R4+0x1600], R43 ;  /* 0x0016002b04007388 */ /* 0x000fe80000000400 */
[----:B------:R0:W-:Y:S02]  /*0830*/  STS.U16 [R4+0x1a00], R9 ;  /* 0x001a000904007388 */ /* 0x0001e40000000400 */
[----:B0-----:R-:W-:-:S02]  /*0840*/  MOV R9, c[0x0][0x1c8] ;  /* 0x0000720000097a02 */ /* 0x001fc40000000f00 */
[----:B------:R-:W-:Y:S03]  /*0850*/  STS.U16 [R4+0x1800], R45 ;  /* 0x0018002d04007388 */ /* 0x000fe60000000400 */
[----:B------:R-:W-:-:S04]  /*0860*/  IMAD R12, R9, 0x8, R10 ;  /* 0x00000008090c7824 */ /* 0x000fc800078e020a */
[C---:B------:R-:W-:Y:S01]  /*0870*/  IMAD R14, R9.reuse, 0x8, R12 ;  /* 0x00000008090e7824 */ /* 0x040fe200078e020c */
[----:B------:R0:W-:Y:S04]  /*0880*/  STS.U16 [R4+0x1e00], R11 ;  /* 0x001e000b04007388 */ /* 0x0001e80000000400 */
[----:B------:R-:W-:-:S05]  /*0890*/  LEA R16, R9, R14, 0x3 ;  /* 0x0000000e09107211 */ /* 0x000fca00078e18ff */
[C---:B------:R-:W-:Y:S02]  /*08a0*/  IMAD R18, R9.reuse, 0x8, R16 ;  /* 0x0000000809127824 */ /* 0x040fe400078e0210 */
[C---:B0-----:R-:W-:Y:S01]  /*08b0*/  IMAD.SHL.U32 R11, R36.reuse, 0x20, RZ ;  /* 0x00000020240b7824 */ /* 0x041fe200078e00ff */
[----:B------:R0:W-:Y:S02]  /*08c0*/  STS.U16 [R4+0x1c00], R15 ;  /* 0x001c000f04007388 */ /* 0x0001e40000000400 */
[----:B------:R-:W-:Y:S02]  /*08d0*/  LEA R20, R9, R18, 0x3 ;  /* 0x0000001209147211 */ /* 0x000fe400078e18ff */
[----:B------:R-:W-:Y:S01]  /*08e0*/  LOP3.LUT R11, R11, 0x60, RZ, 0xc0, !PT ;  /* 0x000000600b0b7812 */ /* 0x000fe200078ec0ff */
[----:B------:R1:W-:Y:S01]  /*08f0*/  STS.U16 [R4], R17 ;  /* 0x0000001104007388 */ /* 0x0003e20000000400 */
[----:B0-----:R-:W-:-:S03]  /*0900*/  LOP3.LUT R15, R36, 0xff, RZ, 0xc0, !PT ;  /* 0x000000ff240f7812 */ /* 0x001fc600078ec0ff */
[----:B------:R0:W-:Y:S01]  /*0910*/  STS.U16 [R4+0x200], R19 ;  /* 0x0002001304007388 */ /* 0x0001e20000000400 */
[----:B------:R-:W-:Y:S01]  /*0920*/  IMAD R22, R9, 0x8, R20 ;  /* 0x0000000809167824 */ /* 0x000fe200078e0214 */
[----:B------:R-:W-:Y:S02]  /*0930*/  ISETP.GE.U32.AND P1, PT, R15, 0x20, PT ;  /* 0x000000200f00780c */ /* 0x000fe40003f26070 */
[----:B------:R2:W-:Y:S01]  /*0940*/  STS.U16 [R4+0x1200], R39 ;  /* 0x0012002704007388 */ /* 0x0005e20000000400 */
[----:B-1----:R-:W-:Y:S01]  /*0950*/  MOV R17, 0x3f800000 ;  /* 0x3f80000000117802 */ /* 0x002fe20000000f00 */
[----:B0-----:R-:W-:Y:S02]  /*0960*/  IMAD R19, R8, 0x8, R11 ;  /* 0x0000000808137824 */ /* 0x001fe400078e020b */
[----:B--2---:R-:W-:Y:S01]  /*0970*/  IMAD.MOV.U32 R39, RZ, RZ, 0x3f800000 ;  /* 0x3f800000ff277424 */ /* 0x004fe200078e00ff */
[----:B------:R-:W-:Y:S05]  /*0980*/  @!P0 BRA `(.L_x_0) ;  /* 0x00001ed000008947 */ /* 0x000fea0003800000 */
[----:B------:R-:W-:Y:S01]  /*0990*/  IMAD R27, R21, c[0x0][0x1b4], RZ ;  /* 0x00006d00151b7a24 */ /* 0x000fe200078e02ff */
[----:B------:R-:W-:Y:S01]  /*09a0*/  LOP3.LUT P0, RZ, R36, 0x80, RZ, 0xc0, !PT ;  /* 0x0000008024ff7812 */ /* 0x000fe2000780c0ff */
[----:B------:R-:W-:Y:S01]  /*09b0*/  IMAD R13, R0, c[0x0][0x1b0], RZ ;  /* 0x00006c00000d7a24 */ /* 0x000fe200078e02ff */
[----:B------:R-:W-:Y:S01]  /*09c0*/  LOP3.LUT R17, R36, 0x7f, RZ, 0xc0, !PT ;  /* 0x0000007f24117812 */ /* 0x000fe200078ec0ff */
[----:B------:R-:W-:Y:S01]  /*09d0*/  IMAD.SHL.U32 R30, R27, 0x2, RZ ;  /* 0x000000021b1e7824 */ /* 0x000fe200078e00ff */
[----:B------:R-:W-:Y:S01]  /*09e0*/  SEL R32, RZ, 0x110, !P0 ;  /* 0x00000110ff207807 */ /* 0x000fe20004000000 */
[----:B------:R-:W-:Y:S01]  /*09f0*/  IMAD.SHL.U32 R11, R13, 0x2, RZ ;  /* 0x000000020d0b7824 */ /* 0x000fe200078e00ff */
[C---:B------:R-:W-:Y:S01]  /*0a00*/  SHF.L.U32 R21, R17.reuse, 0x1, RZ ;  /* 0x0000000111157819 */ /* 0x040fe200000006ff */
[----:B------:R-:W-:Y:S01]  /*0a10*/  IMAD R17, R17, c[0x0][0x1a8], RZ ;  /* 0x00006a0011117a24 */ /* 0x000fe200078e02ff */
[----:B------:R-:W-:Y:S01]  /*0a20*/  SHF.R.U32.HI R29, RZ, 0x3, R36 ;  /* 0x00000003ff1d7819 */ /* 0x000fe20000011624 */
[----:B------:R-:W-:Y:S01]  /*0a30*/  IMAD.MOV.U32 R58, RZ, RZ, c[0x0][0x1b8] ;  /* 0x00006e00ff3a7624 */ /* 0x000fe200078e00ff */
[----:B------:R-:W-:Y:S01]  /*0a40*/  IADD3 R64, P0, P2, R30, c[0x0][0x170], R11 ;  /* 0x00005c001e407a10 */ /* 0x000fe20007a1e00b */
[----:B------:R-:W-:Y:S01]  /*0a50*/  IMAD R11, R0, c[0x0][0x1a0], RZ ;  /* 0x00006800000b7a24 */ /* 0x000fe200078e02ff */
[----:B------:R-:W-:Y:S01]  /*0a60*/  LOP3.LUT R21, R32, R21, RZ, 0x3c, !PT ;  /* 0x0000001520157212 */ /* 0x000fe200078e3cff */
[----:B------:R-:W-:Y:S01]  /*0a70*/  IMAD.HI R32, R27, 0x2, RZ ;  /* 0x000000021b207827 */ /* 0x000fe200078e02ff */
[----:B------:R-:W-:Y:S01]  /*0a80*/  SHF.L.U32 R23, R24, 0x2, RZ ;  /* 0x0000000218177819 */ /* 0x000fe200000006ff */
[----:B------:R-:W-:Y:S01]  /*0a90*/  CS2R R88, SRZ ;  /* 0x0000000000587805 */ /* 0x000fe2000001ff00 */
[----:B------:R-:W-:Y:S01]  /*0aa0*/  LOP3.LUT R34, R29, 0xc, RZ, 0xc0, !PT ;  /* 0x0000000c1d227812 */ /* 0x000fe200078ec0ff */
[----:B------:R-:W-:Y:S01]  /*0ab0*/  IMAD.HI R27, R13, 0x2, RZ ;  /* 0x000000020d1b7827 */ /* 0x000fe200078e02ff */
[----:B------:R-:W-:Y:S01]  /*0ac0*/  SHF.L.U32 R13, R11, 0x1, RZ ;  /* 0x000000010b0d7819 */ /* 0x000fe200000006ff */
[----:B------:R-:W-:Y:S01]  /*0ad0*/  CS2R R90, SRZ ;  /* 0x00000000005a7805 */ /* 0x000fe2000001ff00 */
[----:B------:R-:W-:Y:S01]  /*0ae0*/  LOP3.LUT R29, R36, 0x7, RZ, 0xc0, !PT ;  /* 0x00000007241d7812 */ /* 0x000fe200078ec0ff */
[----:B------:R-:W-:Y:S01]  /*0af0*/  IMAD.SHL.U32 R30, R17, 0x2, RZ ;  /* 0x00000002111e7824 */ /* 0x000fe200078e00ff */
[----:B------:R-:W-:Y:S01]  /*0b00*/  IADD3.X R66, R32, c[0x0][0x174], R27, P0, P2 ;  /* 0x00005d0020427a10 */ /* 0x000fe200007e441b */
[----:B------:R-:W-:Y:S01]  /*0b10*/  IMAD.IADD R23, R23, 0x1, R34 ;  /* 0x0000000117177824 */ /* 0x000fe200078e0222 */
[C---:B------:R-:W-:Y:S01]  /*0b20*/  LOP3.LUT R34, R36.reuse, 0x60, RZ, 0xc0, !PT ;  /* 0x0000006024227812 */ /* 0x040fe200078ec0ff */
[C---:B------:R-:W-:Y:S01]  /*0b30*/  IMAD.SHL.U32 R32, R36.reuse, 0x40, RZ ;  /* 0x0000004024207824 */ /* 0x040fe200078e00ff */
[----:B------:R-:W-:Y:S01]  /*0b40*/  SHF.L.U32 R27, R36, 0x3, RZ ;  /* 0x00000003241b7819 */ /* 0x000fe200000006ff */
[----:B------:R-:W-:Y:S01]  /*0b50*/  IMAD.HI R11, R11, 0x2, RZ ;  /* 0x000000020b0b7827 */ /* 0x000fe200078e02ff */
[----:B------:R-:W-:Y:S01]  /*0b60*/  IADD3 R118, P0, P2, R30, c[0x0][0x168], R13 ;  /* 0x00005a001e767a10 */ /* 0x000fe20007a1e00d */
[----:B------:R-:W-:Y:S01]  /*0b70*/  CS2R R92, SRZ ;  /* 0x00000000005c7805 */ /* 0x000fe2000001ff00 */
[----:B------:R-:W-:Y:S01]  /*0b80*/  SHF.R.U32.HI R13, RZ, 0x1, R34 ;  /* 0x00000001ff0d7819 */ /* 0x000fe20000011622 */
[----:B------:R-:W-:Y:S01]  /*0b90*/  IMAD R31, R34, 0x4, R29 ;  /* 0x00000004221f7824 */ /* 0x000fe200078e021d */
[----:B------:R-:W-:Y:S01]  /*0ba0*/  LOP3.LUT R27, R27, 0x30, RZ, 0xc0, !PT ;  /* 0x000000301b1b7812 */ /* 0x000fe200078ec0ff */
[----:B------:R-:W-:Y:S01]  /*0bb0*/  IMAD.MOV.U32 R125, RZ, RZ, -0x800000 ;  /* 0xff800000ff7d7424 */ /* 0x000fe200078e00ff */
[----:B------:R-:W-:Y:S01]  /*0bc0*/  SHF.L.U32 R33, R29, 0x6, RZ ;  /* 0x000000061d217819 */ /* 0x000fe200000006ff */
[----:B------:R-:W-:Y:S01]  /*0bd0*/  IMAD.MOV.U32 R67, RZ, RZ, -0x800000 ;  /* 0xff800000ff437424 */ /* 0x000fe200078e00ff */
[----:B------:R-:W-:Y:S01]  /*0be0*/  LOP3.LUT R30, R13, 0x30, R26, 0x78, !PT ;  /* 0x000000300d1e7812 */ /* 0x000fe200078e781a */
[----:B------:R-:W-:Y:S01]  /*0bf0*/  IMAD.MOV.U32 R39, RZ, RZ, 0x3f800000 ;  /* 0x3f800000ff277424 */ /* 0x000fe200078e00ff */
[----:B------:R-:W-:Y:S01]  /*0c00*/  LOP3.LUT R13, R33, R27, RZ, 0xfc, !PT ;  /* 0x0000001b210d7212 */ /* 0x000fe200078efcff */
[----:B------:R-:W-:Y:S01]  /*0c10*/  CS2R R94, SRZ ;  /* 0x00000000005e7805 */ /* 0x000fe2000001ff00 */
[C---:B------:R-:W-:Y:S01]  /*0c20*/  LOP3.LUT R35, R27.reuse, 0x3c0, R32, 0xf8, !PT ;  /* 0x000003c01b237812 */ /* 0x040fe200078ef820 */
[----:B------:R-:W-:Y:S01]  /*0c30*/  CS2R R80, SRZ ;  /* 0x0000000000507805 */ /* 0x000fe2000001ff00 */
[--C-:B------:R-:W-:Y:S01]  /*0c40*/  LOP3.LUT R37, R27, 0x30, R26.reuse, 0x78, !PT ;  /* 0x000000301b257812 */ /* 0x100fe200078e781a */
[----:B------:R-:W-:Y:S01]  /*0c50*/  CS2R R82, SRZ ;  /* 0x0000000000527805 */ /* 0x000fe2000001ff00 */
[----:B------:R-:W-:Y:S01]  /*0c60*/  SHF.L.U32 R31, R31, 0x4, RZ ;  /* 0x000000041f1f7819 */ /* 0x000fe200000006ff */
[----:B------:R-:W-:Y:S01]  /*0c70*/  CS2R R84, SRZ ;  /* 0x0000000000547805 */ /* 0x000fe2000001ff00 */
[--C-:B------:R-:W-:Y:S01]  /*0c80*/  LOP3.LUT R34, R13, 0x10, R26.reuse, 0x78, !PT ;  /* 0x000000100d227812 */ /* 0x100fe200078e781a */
[----:B------:R-:W-:Y:S01]  /*0c90*/  IMAD R13, R25, c[0x0][0x1b8], RZ ;  /* 0x00006e00190d7a24 */ /* 0x000fe200078e02ff */
[----:B------:R-:W-:Y:S01]  /*0ca0*/  LOP3.LUT R27, R28, 0xc, RZ, 0xc0, !PT ;  /* 0x0000000c1c1b7812 */ /* 0x000fe200078ec0ff */
[----:B------:R-:W-:Y:S01]  /*0cb0*/  IMAD R28, R8, 0x10, R37 ;  /* 0x00000010081c7824 */ /* 0x000fe200078e0225 */
[----:B------:R-:W-:Y:S01]  /*0cc0*/  LOP3.LUT R32, R31, 0x30, R26, 0x78, !PT ;  /* 0x000000301f207812 */ /* 0x000fe200078e781a */
[----:B------:R-:W-:Y:S01]  /*0cd0*/  IMAD.HI R26, R17, 0x2, RZ ;  /* 0x00000002111a7827 */ /* 0x000fe200078e02ff */
[----:B------:R-:W-:Y:S01]  /*0ce0*/  LEA R25, R24, R27, 0x4 ;  /* 0x0000001b18197211 */ /* 0x000fe200078e20ff */
[----:B------:R-:W-:Y:S01]  /*0cf0*/  CS2R R86, SRZ ;  /* 0x0000000000567805 */ /* 0x000fe2000001ff00 */
[----:B------:R-:W-:Y:S01]  /*0d00*/  LEA R17, R58, R13, 0x3 ;  /* 0x0000000d3a117211 */ /* 0x000fe200078e18ff */
[----:B------:R-:W-:Y:S01]  /*0d10*/  IMAD.IADD R28, R33, 0x1, R28 ;  /* 0x00000001211c7824 */ /* 0x000fe200078e021c */
[----:B------:R-:W-:Y:S01]  /*0d20*/  IADD3.X R68, R26, c[0x0][0x16c], R11, P0, P2 ;  /* 0x00005b001a447a10 */ /* 0x000fe200007e440b */
[----:B------:R-:W-:Y:S01]  /*0d30*/  IMAD.IADD R25, R30, 0x1, R25 ;  /* 0x000000011e197824 */ /* 0x000fe200078e0219 */
[----:B------:R-:W-:Y:S01]  /*0d40*/  LEA R30, R58, R17, 0x3 ;  /* 0x000000113a1e7211 */ /* 0x000fe200078e18ff */
[----:B------:R-:W-:Y:S01]  /*0d50*/  IMAD R26, R29, 0x100, R32 ;  /* 0x000001001d1a7824 */ /* 0x000fe200078e0220 */
[----:B------:R-:W-:-:S02]  /*0d60*/  LOP3.LUT R29, R36, 0x10, RZ, 0xc0, !PT ;  /* 0x00000010241d7812 */ /* 0x000fc400078ec0ff */
[C---:B------:R-:W-:Y:S02]  /*0d70*/  LEA R31, R58.reuse, R30, 0x3 ;  /* 0x0000001e3a1f7211 */ /* 0x040fe400078e18ff */
[----:B------:R-:W-:Y:S02]  /*0d80*/  LEA R29, R29, R34, 0x5 ;  /* 0x000000221d1d7211 */ /* 0x000fe400078e28ff */
[--C-:B------:R-:W-:Y:S01]  /*0d90*/  LOP3.LUT R27, R35, 0x10, R36.reuse, 0x78, !PT ;  /* 0x00000010231b7812 */ /* 0x100fe200078e7824 */
[C---:B------:R-:W-:Y:S01]  /*0da0*/  IMAD R32, R58.reuse, 0x8, R31 ;  /* 0x000000083a207824 */ /* 0x040fe200078e021f */
[----:B------:R-:W-:Y:S02]  /*0db0*/  LEA R116, P2, R13, R64, 0x1 ;  /* 0x000000400d747211 */ /* 0x000fe400078408ff */
[----:B------:R-:W-:Y:S01]  /*0dc0*/  SHF.R.U32.HI R8, RZ, 0x7, R36 ;  /* 0x00000007ff087819 */ /* 0x000fe20000011624 */
[----:B------:R-:W-:Y:S01]  /*0dd0*/  IMAD R33, R58, 0x8, R32 ;  /* 0x000000083a217824 */ /* 0x000fe200078e0220 */
[----:B------:R-:W-:-:S02]  /*0de0*/  LOP3.LUT P0, RZ, R36, 0x3, RZ, 0xc0, !PT ;  /* 0x0000000324ff7812 */ /* 0x000fc4000780c0ff */
[----:B------:R-:W-:Y:S01]  /*0df0*/  LEA.HI.X.SX32 R117, R13, R66, 0x1, P2 ;  /* 0x000000420d757211 */ /* 0x000fe200010f0eff */
[C---:B------:R-:W-:Y:S01]  /*0e00*/  IMAD R34, R58.reuse, 0x8, R33 ;  /* 0x000000083a227824 */ /* 0x040fe200078e0221 */
[-C--:B------:R-:W-:Y:S02]  /*0e10*/  LEA R114, P3, R17, R64.reuse, 0x1 ;  /* 0x0000004011727211 */ /* 0x080fe400078608ff */
[----:B------:R-:W-:Y:S02]  /*0e20*/  LEA R40, P2, R31, R64, 0x1 ;  /* 0x000000401f287211 */ /* 0x000fe400078408ff */
[----:B------:R-:W-:Y:S02]  /*0e30*/  LEA R35, R58, R34, 0x3 ;  /* 0x000000223a237211 */ /* 0x000fe400078e18ff */
[----:B------:R-:W-:Y:S02]  /*0e40*/  SGXT.U32 R8, R8, 0x1 ;  /* 0x000000010808781a */ /* 0x000fe40000000000 */
[----:B------:R-:W-:-:S02]  /*0e50*/  LEA R36, R58, R35, 0x3 ;  /* 0x000000233a247211 */ /* 0x000fc400078e18ff */
[----:B------:R-:W-:Y:S01]  /*0e60*/  LEA.HI.X.SX32 R115, R17, R66, 0x1, P3 ;  /* 0x0000004211737211 */ /* 0x000fe200018f0eff */
[----:B------:R-:W-:Y:S01]  /*0e70*/  IMAD R8, R8, c[0x0][0x1a4], RZ ;  /* 0x0000690008087a24 */ /* 0x000fe200078e02ff */
[----:B------:R-:W-:Y:S02]  /*0e80*/  LEA R37, R58, R36, 0x3 ;  /* 0x000000243a257211 */ /* 0x000fe400078e18ff */
[----:B------:R-:W-:Y:S02]  /*0e90*/  LEA.HI.X.SX32 R41, R31, R66, 0x1, P2 ;  /* 0x000000421f297211 */ /* 0x000fe400010f0eff */
[-C--:B------:R-:W-:Y:S02]  /*0ea0*/  LEA R42, P3, R32, R64.reuse, 0x1 ;  /* 0x00000040202a7211 */ /* 0x080fe400078608ff */
[----:B------:R-:W-:Y:S02]  /*0eb0*/  LEA R44, P2, R33, R64, 0x1 ;  /* 0x00000040212c7211 */ /* 0x000fe400078408ff */
[----:B------:R-:W-:-:S02]  /*0ec0*/  LEA R38, R58, R37, 0x3 ;  /* 0x000000253a267211 */ /* 0x000fc400078e18ff */
[----:B------:R-:W-:Y:S02]  /*0ed0*/  MOV R70, c[0x0][0x1a4] ;  /* 0x0000690000467a02 */ /* 0x000fe40000000f00 */
[-C--:B------:R-:W-:Y:S02]  /*0ee0*/  LEA.HI.X.SX32 R43, R32, R66.reuse, 0x1, P3 ;  /* 0x00000042202b7211 */ /* 0x080fe400018f0eff */
[----:B------:R-:W-:Y:S02]  /*0ef0*/  LEA.HI.X.SX32 R45, R33, R66, 0x1, P2 ;  /* 0x00000042212d7211 */ /* 0x000fe400010f0eff */
[----:B------:R-:W-:Y:S02]  /*0f00*/  LEA R46, P3, R34, R64, 0x1 ;  /* 0x00000040222e7211 */ /* 0x000fe400078608ff */
[----:B------:R-:W-:Y:S02]  /*0f10*/  LEA R33, R58, R38, 0x3 ;  /* 0x000000263a217211 */ /* 0x000fe400078e18ff */
[----:B------:R-:W-:-:S02]  /*0f20*/  LEA R11, R70, R8, 0x1 ;  /* 0x00000008460b7211 */ /* 0x000fc400078e08ff */
[----:B------:R-:W-:Y:S01]  /*0f30*/  LEA.HI.X.SX32 R47, R34, R66, 0x1, P3 ;  /* 0x00000042222f7211 */ /* 0x000fe200018f0eff */
[----:B------:R-:W-:Y:S01]  /*0f40*/  IMAD R34, R58, 0x8, R33 ;  /* 0x000000083a227824 */ /* 0x000fe200078e0221 */
[CC--:B------:R-:W-:Y:S01]  /*0f50*/  LEA R48, P2, R35.reuse, R64.reuse, 0x1 ;  /* 0x0000004023307211 */ /* 0x0c0fe200078408ff */
[----:B------:R-:W-:Y:S01]  /*0f60*/  IMAD R13, R70, 0x2, R11 ;  /* 0x00000002460d7824 */ /* 0x000fe200078e020b */
[----:B------:R-:W-:Y:S02]  /*0f70*/  LEA R112, P4, R30, R64, 0x1 ;  /* 0x000000401e707211 */ /* 0x000fe400078808ff */
[----:B------:R-:W-:Y:S01]  /*0f80*/  LEA.HI.X.SX32 R49, R35, R66, 0x1, P2 ;  /* 0x0000004223317211 */ /* 0x000fe200010f0eff */
[----:B------:R-:W-:Y:S01]  /*0f90*/  IMAD R35, R58, 0x8, R34 ;  /* 0x000000083a237824 */ /* 0x000fe200078e0222 */
[----:B------:R-:W-:Y:S01]  /*0fa0*/  LEA R50, P3, R36, R64, 0x1 ;  /* 0x0000004024327211 */ /* 0x000fe200078608ff */
[----:B------:R-:W-:Y:S01]  /*0fb0*/  IMAD R17, R70, 0x2, R13 ;  /* 0x0000000246117824 */ /* 0x000fe200078e020d */
[----:B------:R-:W-:-:S02]  /*0fc0*/  LEA.HI.X.SX32 R113, R30, R66, 0x1, P4 ;  /* 0x000000421e717211 */ /* 0x000fc400020f0eff */
[----:B------:R-:W-:Y:S01]  /*0fd0*/  LEA.HI.X.SX32 R51, R36, R66, 0x1, P3 ;  /* 0x0000004224337211 */ /* 0x000fe200018f0eff */
[----:B------:R-:W-:Y:S01]  /*0fe0*/  IMAD R30, R70, 0x2, R17 ;  /* 0x00000002461e7824 */ /* 0x000fe200078e0211 */
[-C--:B------:R-:W-:Y:S02]  /*0ff0*/  LEA R56, P4, R33, R64.reuse, 0x1 ;  /* 0x0000004021387211 */ /* 0x080fe400078808ff */
[----:B------:R-:W-:Y:S01]  /*1000*/  LEA R36, R58, R35, 0x3 ;  /* 0x000000233a247211 */ /* 0x000fe200078e18ff */
[----:B------:R-:W-:Y:S01]  /*1010*/  IMAD R31, R70, 0x2, R30 ;  /* 0x00000002461f7824 */ /* 0x000fe200078e021e */
[-C--:B------:R-:W-:Y:S02]  /*1020*/  LEA R52, P2, R37, R64.reuse, 0x1 ;  /* 0x0000004025347211 */ /* 0x080fe400078408ff */
[----:B------:R-:W-:Y:S02]  /*1030*/  LEA R54, P3, R38, R64, 0x1 ;  /* 0x0000004026367211 */ /* 0x000fe400078608ff */
[-C--:B------:R-:W-:Y:S01]  /*1040*/  LEA.HI.X.SX32 R57, R33, R66.reuse, 0x1, P4 ;  /* 0x0000004221397211 */ /* 0x080fe200020f0eff */
[----:B------:R-:W-:Y:S01]  /*1050*/  IMAD R33, R58, 0x8, R36 ;  /* 0x000000083a217824 */ /* 0x000fe200078e0224 */
[----:B------:R-:W-:-:S02]  /*1060*/  LEA.HI.X.SX32 R53, R37, R66, 0x1, P2 ;  /* 0x0000004225357211 */ /* 0x000fc400010f0eff */
[----:B------:R-:W-:Y:S02]  /*1070*/  LEA.HI.X.SX32 R55, R38, R66, 0x1, P3 ;  /* 0x0000004226377211 */ /* 0x000fe400018f0eff */
[-C--:B------:R-:W-:Y:S02]  /*1080*/  LEA R58, P2, R34, R64.reuse, 0x1 ;  /* 0x00000040223a7211 */ /* 0x080fe400078408ff */
[-C--:B------:R-:W-:Y:S02]  /*1090*/  LEA R60, P3, R35, R64.reuse, 0x1 ;  /* 0x00000040233c7211 */ /* 0x080fe400078608ff */
[-C--:B------:R-:W-:Y:S02]  /*10a0*/  LEA R62, P4, R36, R64.reuse, 0x1 ;  /* 0x00000040243e7211 */ /* 0x080fe400078808ff */
[----:B------:R-:W-:Y:S02]  /*10b0*/  LEA R64, P5, R33, R64, 0x1 ;  /* 0x0000004021407211 */ /* 0x000fe400078a08ff */
[----:B------:R-:W-:-:S02]  /*10c0*/  LEA R32, R70, R31, 0x1 ;  /* 0x0000001f46207211 */ /* 0x000fc400078e08ff */
[----:B------:R-:W-:Y:S02]  /*10d0*/  LEA.HI.X.SX32 R65, R33, R66, 0x1, P5 ;  /* 0x0000004221417211 */ /* 0x000fe400028f0eff */
[----:B------:R-:W-:Y:S02]  /*10e0*/  LEA R33, R70, R32, 0x1 ;  /* 0x0000002046217211 */ /* 0x000fe400078e08ff */
[----:B------:R-:W-:Y:S02]  /*10f0*/  LEA.HI.X.SX32 R59, R34, R66, 0x1, P2 ;  /* 0x00000042223b7211 */ /* 0x000fe400010f0eff */
[----:B------:R-:W-:Y:S01]  /*1100*/  LEA R152, P2, R8, R118, 0x1 ;  /* 0x0000007608987211 */ /* 0x000fe200078408ff */
[----:B------:R-:W-:Y:S01]  /*1110*/  IMAD R34, R70, 0x2, R33 ;  /* 0x0000000246227824 */ /* 0x000fe200078e0221 */
[----:B------:R-:W-:Y:S02]  /*1120*/  LEA.HI.X.SX32 R61, R35, R66, 0x1, P3 ;  /* 0x00000042233d7211 */ /* 0x000fe400018f0eff */
[----:B------:R-:W-:-:S02]  /*1130*/  LEA.HI.X.SX32 R153, R8, R68, 0x1, P2 ;  /* 0x0000004408997211 */ /* 0x000fc400010f0eff */
[C---:B------:R-:W-:Y:S02]  /*1140*/  LEA R150, P3, R11.reuse, R118, 0x1 ;  /* 0x000000760b967211 */ /* 0x040fe400078608ff */
[----:B------:R-:W-:Y:S02]  /*1150*/  LEA R8, R70, R34, 0x1 ;  /* 0x0000002246087211 */ /* 0x000fe400078e08ff */
[----:B------:R-:W-:Y:S02]  /*1160*/  LEA.HI.X.SX32 R63, R36, R66, 0x1, P4 ;  /* 0x00000042243f7211 */ /* 0x000fe400020f0eff */
[----:B------:R-:W-:Y:S01]  /*1170*/  LEA.HI.X.SX32 R151, R11, R68, 0x1, P3 ;  /* 0x000000440b977211 */ /* 0x000fe200018f0eff */
[----:B------:R-:W-:Y:S01]  /*1180*/  IMAD R11, R70, 0x2, R8 ;  /* 0x00000002460b7824 */ /* 0x000fe200078e0208 */
[-C--:B------:R-:W-:Y:S02]  /*1190*/  LEA R148, P4, R13, R118.reuse, 0x1 ;  /* 0x000000760d947211 */ /* 0x080fe400078808ff */
[----:B------:R-:W-:-:S02]  /*11a0*/  LEA R146, P2, R17, R118, 0x1 ;  /* 0x0000007611927211 */ /* 0x000fc400078408ff */
[-C--:B------:R-:W-:Y:S02]  /*11b0*/  LEA.HI.X.SX32 R149, R13, R68.reuse, 0x1, P4 ;  /* 0x000000440d957211 */ /* 0x080fe400020f0eff */
[----:B------:R-:W-:Y:S02]  /*11c0*/  LEA R13, R70, R11, 0x1 ;  /* 0x0000000b460d7211 */ /* 0x000fe400078e08ff */
[----:B------:R-:W-:Y:S02]  /*11d0*/  LEA.HI.X.SX32 R147, R17, R68, 0x1, P2 ;  /* 0x0000004411937211 */ /* 0x000fe400010f0eff */
[-C--:B------:R-:W-:Y:S01]  /*11e0*/  LEA R144, P3, R30, R118.reuse, 0x1 ;  /* 0x000000761e907211 */ /* 0x080fe200078608ff */
[----:B------:R-:W-:Y:S01]  /*11f0*/  IMAD R17, R70, 0x2, R13 ;  /* 0x0000000246117824 */ /* 0x000fe200078e020d */
[----:B------:R-:W-:Y:S02]  /*1200*/  LEA R142, P4, R31, R118, 0x1 ;  /* 0x000000761f8e7211 */ /* 0x000fe400078808ff */
[----:B------:R-:W-:-:S02]  /*1210*/  LEA.HI.X.SX32 R145, R30, R68, 0x1, P3 ;  /* 0x000000441e917211 */ /* 0x000fc400018f0eff */
[----:B------:R-:W-:Y:S02]  /*1220*/  LEA R140, P2, R32, R118, 0x1 ;  /* 0x00000076208c7211 */ /* 0x000fe400078408ff */
[C---:B------:R-:W-:Y:S02]  /*1230*/  LEA R30, R70.reuse, R17, 0x1 ;  /* 0x00000011461e7211 */ /* 0x040fe400078e08ff */
[----:B------:R-:W-:Y:S02]  /*1240*/  LEA.HI.X.SX32 R143, R31, R68, 0x1, P4 ;  /* 0x000000441f8f7211 */ /* 0x000fe400020f0eff */
[-C--:B------:R-:W-:Y:S01]  /*1250*/  LEA R138, P3, R33, R118.reuse, 0x1 ;  /* 0x00000076218a7211 */ /* 0x080fe200078608ff */
[----:B------:R-:W-:Y:S01]  /*1260*/  IMAD R31, R70, 0x2, R30 ;  /* 0x00000002461f7824 */ /* 0x000fe200078e021e */
[----:B------:R-:W-:Y:S02]  /*1270*/  LEA R134, P4, R34, R118, 0x1 ;  /* 0x0000007622867211 */ /* 0x000fe400078808ff */
[----:B------:R-:W-:-:S02]  /*1280*/  LEA.HI.X.SX32 R141, R32, R68, 0x1, P2 ;  /* 0x00000044208d7211 */ /* 0x000fc400010f0eff */
[----:B------:R-:W-:Y:S02]  /*1290*/  LEA R132, P2, R8, R118, 0x1 ;  /* 0x0000007608847211 */ /* 0x000fe400078408ff */
[-C--:B------:R-:W-:Y:S02]  /*12a0*/  LEA.HI.X.SX32 R139, R33, R68.reuse, 0x1, P3 ;  /* 0x00000044218b7211 */ /* 0x080fe400018f0eff */
[----:B------:R-:W-:Y:S02]  /*12b0*/  LEA.HI.X.SX32 R135, R34, R68, 0x1, P4 ;  /* 0x0000004422877211 */ /* 0x000fe400020f0eff */
[-C--:B------:R-:W-:Y:S02]  /*12c0*/  LEA R130, P3, R11, R118.reuse, 0x1 ;  /* 0x000000760b827211 */ /* 0x080fe400078608ff */
[----:B------:R-:W-:Y:S02]  /*12d0*/  LEA R128, P4, R13, R118, 0x1 ;  /* 0x000000760d807211 */ /* 0x000fe400078808ff */
[----:B------:R-:W-:-:S02]  /*12e0*/  LEA.HI.X.SX32 R133, R8, R68, 0x1, P2 ;  /* 0x0000004408857211 */ /* 0x000fc400010f0eff */
[----:B------:R-:W-:Y:S02]  /*12f0*/  LEA R8, R70, R31, 0x1 ;  /* 0x0000001f46087211 */ /* 0x000fe400078e08ff */
[-C--:B------:R-:W-:Y:S02]  /*1300*/  LEA.HI.X.SX32 R131, R11, R68.reuse, 0x1, P3 ;  /* 0x000000440b837211 */ /* 0x080fe400018f0eff */
[----:B------:R-:W-:Y:S01]  /*1310*/  LEA.HI.X.SX32 R129, R13, R68, 0x1, P4 ;  /* 0x000000440d817211 */ /* 0x000fe200020f0eff */
[----:B------:R-:W-:Y:S01]  /*1320*/  IMAD.MOV.U32 R13, RZ, RZ, 0x3f800000 ;  /* 0x3f800000ff0d7424 */ /* 0x000fe200078e00ff */
[-C--:B------:R-:W-:Y:S02]  /*1330*/  LEA R126, P2, R17, R118.reuse, 0x1 ;  /* 0x00000076117e7211 */ /* 0x080fe400078408ff */
[-C--:B------:R-:W-:Y:S02]  /*1340*/  LEA R122, P3, R30, R118.reuse, 0x1 ;  /* 0x000000761e7a7211 */ /* 0x080fe400078608ff */
[----:B------:R-:W-:-:S02]  /*1350*/  LEA R120, P4, R31, R118, 0x1 ;  /* 0x000000761f787211 */ /* 0x000fc400078808ff */
[----:B------:R-:W-:Y:S02]  /*1360*/  LEA R118, P5, R8, R118, 0x1 ;  /* 0x0000007608767211 */ /* 0x000fe400078a08ff */
[-C--:B------:R-:W-:Y:S01]  /*1370*/  LEA.HI.X.SX32 R127, R17, R68.reuse, 0x1, P2 ;  /* 0x00000044117f7211 */ /* 0x080fe200010f0eff */
[----:B------:R-:W-:Y:S01]  /*1380*/  IMAD.MOV.U32 R17, RZ, RZ, 0x3f800000 ;  /* 0x3f800000ff117424 */ /* 0x000fe200078e00ff */
[-C--:B------:R-:W-:Y:S02]  /*1390*/  LEA.HI.X.SX32 R123, R30, R68.reuse, 0x1, P3 ;  /* 0x000000441e7b7211 */ /* 0x080fe400018f0eff */
[-C--:B------:R-:W-:Y:S01]  /*13a0*/  LEA.HI.X.SX32 R121, R31, R68.reuse, 0x1, P4 ;  /* 0x000000441f797211 */ /* 0x080fe200020f0eff */
[----:B------:R-:W-:Y:S01]  /*13b0*/  IMAD.MOV.U32 R31, RZ, RZ, RZ ;  /* 0x000000ffff1f7224 */ /* 0x000fe200078e00ff */
[----:B------:R-:W-:Y:S02]  /*13c0*/  LEA.HI.X.SX32 R119, R8, R68, 0x1, P5 ;  /* 0x0000004408777211 */ /* 0x000fe400028f0eff */
[----:B------:R-:W-:-:S02]  /*13d0*/  ISETP.GE.U32.AND P2, PT, R15, 0x80, PT ;  /* 0x000000800f00780c */ /* 0x000fc40003f46070 */
[----:B------:R-:W-:Y:S02]  /*13e0*/  MOV R136, 0xff800000 ;  /* 0xff80000000887802 */ /* 0x000fe40000000f00 */
[----:B------:R-:W-:Y:S02]  /*13f0*/  MOV R35, RZ ;  /* 0x000000ff00237202 */ /* 0x000fe40000000f00 */
[----:B------:R-:W-:Y:S02]  /*1400*/  MOV R124, 0xff800000 ;  /* 0xff800000007c7802 */ /* 0x000fe40000000f00 */
[----:B------:R-:W-:Y:S02]  /*1410*/  MOV R11, RZ ;  /* 0x000000ff000b7202 */ /* 0x000fe40000000f00 */
[----:B------:R-:W-:Y:S02]  /*1420*/  MOV R66, 0x3f800000 ;  /* 0x3f80000000427802 */ /* 0x000fe40000000f00 */
[----:B------:R-:W-:-:S02]  /*1430*/  ISETP.LT.U32.AND P0, PT, R15, 0x80, !P0 ;  /* 0x000000800f00780c */ /* 0x000fc40004701070 */
[C---:B------:R-:W-:Y:S02]  /*1440*/  LOP3.LUT R36, R21.reuse, 0x20, RZ, 0x3c, !PT ;  /* 0x0000002015247812 */ /* 0x040fe400078e3cff */
[C---:B------:R-:W-:Y:S02]  /*1450*/  LOP3.LUT R37, R21.reuse, 0x40, RZ, 0x3c, !PT ;  /* 0x0000004015257812 */ /* 0x040fe400078e3cff */
[----:B------:R-:W-:Y:S02]  /*1460*/  LOP3.LUT R38, R21, 0x60, RZ, 0x3c, !PT ;  /* 0x0000006015267812 */ /* 0x000fe400078e3cff */
[----:B------:R-:W-:Y:S02]  /*1470*/  LOP3.LUT R8, R27, 0x20, RZ, 0x3c, !PT ;  /* 0x000000201b087812 */ /* 0x000fe400078e3cff */
[----:B------:R-:W-:Y:S02]  /*1480*/  LOP3.LUT R30, R29, 0x20, RZ, 0x3c, !PT ;  /* 0x000000201d1e7812 */ /* 0x000fe400078e3cff */
[----:B------:R-:W-:-:S02]  /*1490*/  LOP3.LUT R32, R26, 0x40, RZ, 0x3c, !PT ;  /* 0x000000401a207812 */ /* 0x000fc400078e3cff */
.L_x_1:
[----:B------:R-:W-:-:S04]  /*14a0*/  IMAD.WIDE R68, R31, 0x2, R152 ;  /* 0x000000021f447825 */ /* 0x000fc800078e0298 */
[C---:B------:R-:W-:Y:S01]  /*14b0*/  IMAD.WIDE R70, R31.reuse, 0x2, R150 ;  /* 0x000000021f467825 */ /* 0x040fe200078e0296 */
[----:B------:R0:W2:Y:S03]  /*14c0*/  LDG.E.U16 R106, [R68.64] ;  /* 0x00000004446a7981 */ /* 0x0000a6000c1e1500 */
[C---:B------:R-:W-:Y:S01]  /*14d0*/  IMAD.WIDE R74, R31.reuse, 0x2, R144 ;  /* 0x000000021f4a7825 */ /* 0x040fe200078e0290 */
[----:B------:R1:W3:Y:S03]  /*14e0*/  LDG.E.U16 R107, [R70.64] ;  /* 0x00000004466b7981 */ /* 0x0002e6000c1e1500 */
[C---:B------:R-:W-:Y:S01]  /*14f0*/  IMAD.WIDE R72, R31.reuse, 0x2, R148 ;  /* 0x000000021f487825 */ /* 0x040fe200078e0294 */
[----:B------:R4:W5:Y:S03]  /*1500*/  LDG.E.U16 R110, [R74.64] ;  /* 0x000000044a6e7981 */ /* 0x000966000c1e1500 */
[C---:B------:R-:W-:Y:S01]  /*1510*/  IMAD.WIDE R76, R31.reuse, 0x2, R142 ;  /* 0x000000021f4c7825 */ /* 0x040fe200078e028e */
[----:B------:R0:W3:Y:S03]  /*1520*/  LDG.E.U16 R108, [R72.64] ;  /* 0x00000004486c7981 */ /* 0x0000e6000c1e1500 */
[C---:B------:R-:W-:Y:S01]  /*1530*/  IMAD.WIDE R96, R31.reuse, 0x2, R134 ;  /* 0x000000021f607825 */ /* 0x040fe200078e0286 */
[----:B------:R0:W3:Y:S03]  /*1540*/  LDG.E.U16 R109, [R76.64] ;  /* 0x000000044c6d7981 */ /* 0x0000e6000c1e1500 */
[----:B------:R-:W-:-:S02]  /*1550*/  IMAD.WIDE R102, R31, 0x2, R126 ;  /* 0x000000021f667825 */ /* 0x000fc400078e027e */
[----:B------:R-:W3:Y:S02]  /*1560*/  LDG.E.U16 R96, [R96.64] ;  /* 0x0000000460607981 */ /* 0x000ee4000c1e1500 */
[C---:B------:R-:W-:Y:S02]  /*1570*/  IMAD.WIDE R98, R31.reuse, 0x2, R132 ;  /* 0x000000021f627825 */ /* 0x040fe400078e0284 */
[----:B------:R-:W3:Y:S02]  /*1580*/  LDG.E.U16 R102, [R102.64] ;  /* 0x0000000466667981 */ /* 0x000ee4000c1e1500 */
[C---:B------:R-:W-:Y:S02]  /*1590*/  IMAD.WIDE R104, R31.reuse, 0x2, R122 ;  /* 0x000000021f687825 */ /* 0x040fe400078e027a */
[----:B------:R-:W3:Y:S02]  /*15a0*/  LDG.E.U16 R99, [R98.64] ;  /* 0x0000000462637981 */ /* 0x000ee4000c1e1500 */
[----:B------:R-:W-:-:S02]  /*15b0*/  IMAD.WIDE R100, R31, 0x2, R130 ;  /* 0x000000021f647825 */ /* 0x000fc400078e0282 */
[----:B------:R-:W3:Y:S02]  /*15c0*/  LDG.E.U16 R105, [R104.64] ;  /* 0x0000000468697981 */ /* 0x000ee4000c1e1500 */
[C---:B------:R-:W-:Y:S02]  /*15d0*/  IMAD.WIDE R78, R31.reuse, 0x2, R140 ;  /* 0x000000021f4e7825 */ /* 0x040fe400078e028c */
[----:B------:R-:W3:Y:S02]  /*15e0*/  LDG.E.U16 R100, [R100.64] ;  /* 0x0000000464647981 */ /* 0x000ee4000c1e1500 */
[C---:B----4-:R-:W-:Y:S02]  /*15f0*/  IMAD.WIDE R74, R31.reuse, 0x2, R120 ;  /* 0x000000021f4a7825 */ /* 0x050fe400078e0278 */
[----:B------:R-:W4:Y:S02]  /*1600*/  LDG.E.U16 R154, [R78.64] ;  /* 0x000000044e9a7981 */ /* 0x000f24000c1e1500 */
[----:B0-----:R-:W-:-:S02]  /*1610*/  IMAD.WIDE R68, R31, 0x2, R146 ;  /* 0x000000021f447825 */ /* 0x001fc400078e0292 */
[----:B------:R-:W4:Y:S02]  /*1620*/  LDG.E.U16 R156, [R74.64] ;  /* 0x000000044a9c7981 */ /* 0x000f24000c1e1500 */
[C---:B-1----:R-:W-:Y:S02]  /*1630*/  IMAD.WIDE R70, R31.reuse, 0x2, R138 ;  /* 0x000000021f467825 */ /* 0x042fe400078e028a */
[----:B------:R-:W4:Y:S02]  /*1640*/  LDG.E.U16 R69, [R68.64] ;  /* 0x0000000444457981 */ /* 0x000f24000c1e1500 */
[C---:B------:R-:W-:Y:S02]  /*1650*/  IMAD.WIDE R72, R31.reuse, 0x2, R128 ;  /* 0x000000021f487825 */ /* 0x040fe400078e0280 */
[----:B------:R-:W4:Y:S02]  /*1660*/  LDG.E.U16 R71, [R70.64] ;  /* 0x0000000446477981 */ /* 0x000f24000c1e1500 */
[----:B------:R-:W-:-:S02]  /*1670*/  IMAD.WIDE R76, R31, 0x2, R118 ;  /* 0x000000021f4c7825 */ /* 0x000fc400078e0276 */
[----:B------:R-:W4:Y:S04]  /*1680*/  LDG.E.U16 R137, [R72.64] ;  /* 0x0000000448897981 */ /* 0x000f28000c1e1500 */
[----:B------:R-:W4:Y:S04]  /*1690*/  LDG.E.U16 R155, [R76.64] ;  /* 0x000000044c9b7981 */ /* 0x000f28000c1e1500 */
[----:B------:R-:W-:Y:S06]  /*16a0*/  BAR.SYNC.DEFER_BLOCKING 0x0 ;  /* 0x0000000000007b1d */ /* 0x000fec0000010000 */
[----:B--2---:R-:W-:Y:S04]  /*16b0*/  STS.U16 [R21+0x2000], R106 ;  /* 0x0020006a15007388 */ /* 0x004fe80000000400 */
[----:B-----5:R-:W-:Y:S04]  /*16c0*/  STS.U16 [R21+0x2800], R110 ;  /* 0x0028006e15007388 */ /* 0x020fe80000000400 */
[----:B---3--:R-:W-:Y:S04]  /*16d0*/  STS.U16 [R21+0x3000], R96 ;  /* 0x0030006015007388 */ /* 0x008fe80000000400 */
[----:B------:R-:W-:Y:S04]  /*16e0*/  STS.U16 [R21+0x3800], R102 ;  /* 0x0038006615007388 */ /* 0x000fe80000000400 */
[----:B------:R-:W-:Y:S04]  /*16f0*/  STS.U16 [R36+0x2200], R107 ;  /* 0x0022006b24007388 */ /* 0x000fe80000000400 */
[----:B------:R-:W-:Y:S04]  /*1700*/  STS.U16 [R36+0x2a00], R109 ;  /* 0x002a006d24007388 */ /* 0x000fe80000000400 */
[----:B------:R-:W-:Y:S04]  /*1710*/  STS.U16 [R36+0x3200], R99 ;  /* 0x0032006324007388 */ /* 0x000fe80000000400 */
[----:B------:R-:W-:Y:S04]  /*1720*/  STS.U16 [R36+0x3a00], R105 ;  /* 0x003a006924007388 */ /* 0x000fe80000000400 */
[----:B------:R-:W-:Y:S04]  /*1730*/  STS.U16 [R37+0x2400], R108 ;  /* 0x0024006c25007388 */ /* 0x000fe80000000400 */
[----:B----4-:R-:W-:Y:S04]  /*1740*/  STS.U16 [R37+0x2c00], R154 ;  /* 0x002c009a25007388 */ /* 0x010fe80000000400 */
[----:B------:R-:W-:Y:S04]  /*1750*/  STS.U16 [R37+0x3400], R100 ;  /* 0x0034006425007388 */ /* 0x000fe80000000400 */
[----:B------:R-:W-:Y:S04]  /*1760*/  STS.U16 [R37+0x3c00], R156 ;  /* 0x003c009c25007388 */ /* 0x000fe80000000400 */
[----:B------:R-:W-:Y:S04]  /*1770*/  STS.U16 [R38+0x2600], R69 ;  /* 0x0026004526007388 */ /* 0x000fe80000000400 */
[----:B------:R-:W-:Y:S04]  /*1780*/  STS.U16 [R38+0x2e00], R71 ;  /* 0x002e004726007388 */ /* 0x000fe80000000400 */
[----:B------:R-:W-:Y:S04]  /*1790*/  STS.U16 [R38+0x3600], R137 ;  /* 0x0036008926007388 */ /* 0x000fe80000000400 */
[----:B------:R-:W-:Y:S04]  /*17a0*/  STS.U16 [R38+0x3e00], R155 ;  /* 0x003e009b26007388 */ /* 0x000fe80000000400 */
[----:B------:R-:W-:Y:S06]  /*17b0*/  BAR.SYNC.DEFER_BLOCKING 0x0 ;  /* 0x0000000000007b1d */ /* 0x000fec0000010000 */
[----:B------:R-:W-:Y:S04]  /*17c0*/  LDSM.16.MT88.4 R76, [R29] ;  /* 0x000000001d4c783b */ /* 0x000fe80000004200 */
[----:B------:R-:W0:Y:S04]  /*17d0*/  LDSM.16.M88.4 R72, [R26+0x2000] ;  /* 0x002000001a48783b */ /* 0x000e280000000200 */
[----:B------:R-:W1:Y:S04]  /*17e0*/  LDSM.16.MT88.4 R104, [R30] ;  /* 0x000000001e68783b */ /* 0x000e680000004200 */
[----:B------:R-:W2:Y:S04]  /*17f0*/  LDSM.16.MT88.4 R96, [R29+0x400] ;  /* 0x000400001d60783b */ /* 0x000ea80000004200 */
[----:B------:R-:W3:Y:S04]  /*1800*/  LDSM.16.MT88.4 R100, [R30+0x400] ;  /* 0x000400001e64783b */ /* 0x000ee80000004200 */
[----:B------:R-:W-:Y:S04]  /*1810*/  LDSM.16.MT88.4 R108, [R29+0x800] ;  /* 0x000800001d6c783b */ /* 0x000fe80000004200 */
[----:B------:R-:W4:Y:S01]  /*1820*/  LDSM.16.M88.4 R68, [R32+0x2000] ;  /* 0x002000002044783b */ /* 0x000f220000000200 */
[-C--:B0-----:R-:W-:Y:S08]  /*1830*/  HMMA.16816.F32 R76, R76, R72.reuse, RZ ;  /* 0x000000484c4c723c */ /* 0x081ff000000018ff */
[----:B-1----:R-:W-:Y:S11]  /*1840*/  HMMA.16816.F32 R104, R104, R72, RZ ;  /* 0x000000486868723c */ /* 0x002ff600000018ff */
[----:B------:R-:W-:Y:S05]  /*1850*/  @!UPT UIADD3 URZ, URZ, URZ, URZ ;  /* 0x0000003f3f3ff290 */ /* 0x000fea000fffe03f */
[-C--:B--2---:R-:W-:Y:S01]  /*1860*/  HMMA.16816.F32 R96, R96, R74.reuse, R76 ;  /* 0x0000004a6060723c */ /* 0x084fe2000000184c */
[----:B------:R-:W0:Y:S07]  /*1870*/  LDSM.16.MT88.4 R76, [R30+0x800] ;  /* 0x000800001e4c783b */ /* 0x000e2e0000004200 */
[----:B---3--:R-:W-:Y:S01]  /*1880*/  HMMA.16816.F32 R72, R100, R74, R104 ;  /* 0x0000004a6448723c */ /* 0x008fe20000001868 */
[----:B------:R-:W1:Y:S04]  /*1890*/  LDSM.16.MT88.4 R104, [R29+0xc00] ;  /* 0x000c00001d68783b */ /* 0x000e680000004200 */
[----:B------:R-:W2:Y:S11]  /*18a0*/  LDSM.16.MT88.4 R100, [R30+0xc00] ;  /* 0x000c00001e64783b */ /* 0x000eb60000004200 */
[-C--:B----4-:R-:W-:Y:S01]  /*18b0*/  HMMA.16816.F32 R108, R108, R68.reuse, R96 ;  /* 0x000000446c6c723c */ /* 0x090fe20000001860 */
[----:B------:R-:W-:Y:S07]  /*18c0*/  LDSM.16.M88.4 R96, [R26+0x2080] ;  /* 0x002080001a60783b */ /* 0x000fee0000000200 */
[----:B0-----:R-:W-:Y:S01]  /*18d0*/  HMMA.16816.F32 R76, R76, R68, R72 ;  /* 0x000000444c4c723c */ /* 0x001fe20000001848 */
[----:B------:R-:W0:Y:S11]  /*18e0*/  LDSM.16.MT88.4 R72, [R29+0x1000] ;  /* 0x001000001d48783b */ /* 0x000e360000004200 */
[----:B------:R-:W-:Y:S04]  /*18f0*/  @!UPT UIADD3 URZ, URZ, URZ, URZ ;  /* 0x0000003f3f3ff290 */ /* 0x000fe8000fffe03f */
[-C--:B-1----:R-:W-:Y:S01]  /*1900*/  HMMA.16816.F32 R104, R104, R70.reuse, R108 ;  /* 0x000000466868723c */ /* 0x082fe2000000186c */
[----:B------:R-:W1:Y:S07]  /*1910*/  LDSM.16.MT88.4 R108, [R30+0x1000] ;  /* 0x001000001e6c783b */ /* 0x000e6e0000004200 */
[----:B--2---:R-:W-:Y:S01]  /*1920*/  HMMA.16816.F32 R76, R100, R70, R76 ;  /* 0x00000046644c723c */ /* 0x004fe2000000184c */
[----:B------:R-:W2:Y:S04]  /*1930*/  LDSM.16.MT88.4 R68, [R29+0x1400] ;  /* 0x001400001d44783b */ /* 0x000ea80000004200 */
[----:B------:R-:W-:Y:S11]  /*1940*/  LDSM.16.M88.4 R100, [R32+0x2080] ;  /* 0x002080002064783b */ /* 0x000ff60000000200 */
[-C--:B0-----:R-:W-:Y:S01]  /*1950*/  HMMA.16816.F32 R104, R72, R96.reuse, R104 ;  /* 0x000000604868723c */ /* 0x081fe20000001868 */
[----:B------:R-:W0:Y:S07]  /*1960*/  LDSM.16.MT88.4 R72, [R30+0x1400] ;  /* 0x001400001e48783b */ /* 0x000e2e0000004200 */
[----:B-1----:R-:W-:Y:S01]  /*1970*/  HMMA.16816.F32 R76, R108, R96, R76 ;  /* 0x000000606c4c723c */ /* 0x002fe2000000184c */
[----:B------:R-:W1:Y:S11]  /*1980*/  LDSM.16.MT88.4 R108, [R29+0x1800] ;  /* 0x001800001d6c783b */ /* 0x000e760000004200 */
[----:B------:R-:W-:Y:S04]  /*1990*/  @!UPT UIADD3 URZ, URZ, URZ, URZ ;  /* 0x0000003f3f3ff290 */ /* 0x000fe8000fffe03f */
[-C--:B--2---:R-:W-:Y:S01]  /*19a0*/  HMMA.16816.F32 R68, R68, R98.reuse, R104 ;  /* 0x000000624444723c */ /* 0x084fe20000001868 */
[----:B------:R-:W2:Y:S07]  /*19b0*/  LDSM.16.MT88.4 R104, [R30+0x1800] ;  /* 0x001800001e68783b */ /* 0x000eae0000004200 */
[----:B0-----:R-:W-:Y:S01]  /*19c0*/  HMMA.16816.F32 R72, R72, R98, R76 ;  /* 0x000000624848723c */ /* 0x001fe2000000184c */
[----:B------:R-:W0:Y:S04]  /*19d0*/  LDSM.16.MT88.4 R76, [R29+0x1c00] ;  /* 0x001c00001d4c783b */ /* 0x000e280000004200 */
[----:B------:R-:W3:Y:S11]  /*19e0*/  LDSM.16.MT88.4 R96, [R30+0x1c00] ;  /* 0x001c00001e60783b */ /* 0x000ef60000004200 */
[-C--:B-1----:R-:W-:Y:S08]  /*19f0*/  HMMA.16816.F32 R68, R108, R100.reuse, R68 ;  /* 0x000000646c44723c */ /* 0x082ff00000001844 */
[----:B--2---:R-:W-:Y:S01]  /*1a00*/  HMMA.16816.F32 R72, R104, R100, R72 ;  /* 0x000000646848723c */ /* 0x004fe20000001848 */
[----:B------:R-:W-:Y:S11]  /*1a10*/  BAR.SYNC.DEFER_BLOCKING 0x0 ;  /* 0x0000000000007b1d */ /* 0x000ff60000010000 */
[----:B------:R-:W-:Y:S04]  /*1a20*/  @!UPT UIADD3 URZ, URZ, URZ, URZ ;  /* 0x0000003f3f3ff290 */ /* 0x000fe8000fffe03f */
[-C--:B0-----:R-:W-:Y:S08]  /*1a30*/  HMMA.16816.F32 R68, R76, R102.reuse, R68 ;  /* 0x000000664c44723c */ /* 0x081ff00000001844 */
[----:B---3--:R-:W-:Y:S11]  /*1a40*/  HMMA.16816.F32 R72, R96, R102, R72 ;  /* 0x000000666048723c */ /* 0x008ff60000001848 */
[----:B------:R-:W-:Y:S05]  /*1a50*/  @!UPT UIADD3 URZ, URZ, URZ, URZ ;  /* 0x0000003f3f3ff290 */ /* 0x000fea000fffe03f */
[----:B------:R-:W-:Y:S02]  /*1a60*/  FMUL R76, R68, c[0x0][0x188] ;  /* 0x00006200444c7a20 */ /* 0x000fe40000400000 */
[----:B------:R-:W-:Y:S02]  /*1a70*/  FMUL R77, R69, c[0x0][0x188] ;  /* 0x00006200454d7a20 */ /* 0x000fe40000400000 */
[----:B------:R-:W-:Y:S02]  /*1a80*/  FMUL R78, R70, c[0x0][0x188] ;  /* 0x00006200464e7a20 */ /* 0x000fe40000400000 */
[----:B------:R-:W-:Y:S02]  /*1a90*/  FMUL R79, R71, c[0x0][0x188] ;  /* 0x00006200474f7a20 */ /* 0x000fe40000400000 */
[----:B------:R-:W-:Y:S02]  /*1aa0*/  FMUL R96, R72, c[0x0][0x188] ;  /* 0x0000620048607a20 */ /* 0x000fe40000400000 */
[----:B------:R-:W-:-:S02]  /*1ab0*/  FMUL R97, R73, c[0x0][0x188] ;  /* 0x0000620049617a20 */ /* 0x000fc40000400000 */
[----:B------:R-:W-:Y:S02]  /*1ac0*/  FMUL R98, R74, c[0x0][0x188] ;  /* 0x000062004a627a20 */ /* 0x000fe40000400000 */
[----:B------:R-:W-:Y:S01]  /*1ad0*/  FMUL R99, R75, c[0x0][0x188] ;  /* 0x000062004b637a20 */ /* 0x000fe20000400000 */
[----:B------:R-:W-:Y:S02]  /*1ae0*/  FMNMX R76, R76, R77, !PT ;  /* 0x0000004d4c4c7209 */ /* 0x000fe40007800000 */
[----:B------:R-:W-:Y:S02]  /*1af0*/  FMNMX R78, R78, R79, !PT ;  /* 0x0000004f4e4e7209 */ /* 0x000fe40007800000 */
[----:B------:R-:W-:Y:S02]  /*1b00*/  FMNMX R96, R96, R97, !PT ;  /* 0x0000006160607209 */ /* 0x000fe40007800000 */
[----:B------:R-:W-:Y:S01]  /*1b10*/  FMNMX R98, R98, R99, !PT ;  /* 0x0000006362627209 */ /* 0x000fe20007800000 */
[----:B------:R-:W0:Y:S04]  /*1b20*/  SHFL.BFLY PT, R77, R76, 0x2, 0x1f ;  /* 0x0c401f004c4d7f89 */ /* 0x000e2800000e0000 */
[----:B------:R-:W1:Y:S04]  /*1b30*/  SHFL.BFLY PT, R79, R78, 0x2, 0x1f ;  /* 0x0c401f004e4f7f89 */ /* 0x000e6800000e0000 */
[----:B------:R-:W2:Y:S04]  /*1b40*/  SHFL.BFLY PT, R97, R96, 0x2, 0x1f ;  /* 0x0c401f0060617f89 */ /* 0x000ea800000e0000 */
[----:B------:R-:W3:Y:S01]  /*1b50*/  SHFL.BFLY PT, R99, R98, 0x2, 0x1f ;  /* 0x0c401f0062637f89 */ /* 0x000ee200000e0000 */
[----:B0-----:R-:W-:-:S02]  /*1b60*/  FMNMX R77, R76, R77, !PT ;  /* 0x0000004d4c4d7209 */ /* 0x001fc40007800000 */
[----:B-1----:R-:W-:Y:S02]  /*1b70*/  FMNMX R79, R78, R79, !PT ;  /* 0x0000004f4e4f7209 */ /* 0x002fe40007800000 */
[----:B--2---:R-:W-:Y:S02]  /*1b80*/  FMNMX R97, R96, R97, !PT ;  /* 0x0000006160617209 */ /* 0x004fe40007800000 */
[----:B---3--:R-:W-:Y:S01]  /*1b90*/  FMNMX R99, R98, R99, !PT ;  /* 0x0000006362637209 */ /* 0x008fe20007800000 */
        /* <DEDUP_REMOVED lines=8> */
[----:B------:R-:W-:Y:S04]  /*1c20*/  @P0 STS [R23+0x2000], R100 ;  /* 0x0020006417000388 */ /* 0x000fe80000000800 */
[----:B------:R-:W-:Y:S04]  /*1c30*/  @P0 STS [R23+0x2080], R102 ;  /* 0x0020806617000388 */ /* 0x000fe80000000800 */
[----:B------:R-:W-:Y:S04]  /*1c40*/  @P0 STS [R23+0x2100], R104 ;  /* 0x0021006817000388 */ /* 0x000fe80000000800 */
[----:B------:R-:W-:Y:S04]  /*1c50*/  @P0 STS [R23+0x2180], R76 ;  /* 0x0021804c17000388 */ /* 0x000fe80000000800 */
[----:B------:R-:W-:Y:S06]  /*1c60*/  BAR.SYNC.DEFER_BLOCKING 0x0 ;  /* 0x0000000000007b1d */ /* 0x000fec0000010000 */
[----:B------:R-:W0:Y:S04]  /*1c70*/  @!P2 LDS R33, [R15.X4+0x2000] ;  /* 0x002000000f21a984 */ /* 0x000e280000004800 */
[----:B0-----:R-:W0:Y:S02]  /*1c80*/  SHFL.BFLY PT, R78, R33, 0x2, 0x1f ;  /* 0x0c401f00214e7f89 */ /* 0x001e2400000e0000 */
[----:B0-----:R-:W-:-:S05]  /*1c90*/  FMNMX R78, R33, R78, !PT ;  /* 0x0000004e214e7209 */ /* 0x001fca0007800000 */
[----:B------:R-:W0:Y:S02]  /*1ca0*/  SHFL.BFLY PT, R77, R78, 0x1, 0x1f ;  /* 0x0c201f004e4d7f89 */ /* 0x000e2400000e0000 */
[----:B0-----:R-:W-:-:S05]  /*1cb0*/  FMNMX R96, R78, R77, !PT ;  /* 0x0000004d4e607209 */ /* 0x001fca0007800000 */
[----:B------:R-:W-:Y:S04]  /*1cc0*/  @P0 STS [R15.X4+0x2000], R96 ;  /* 0x002000600f000388 */ /* 0x000fe80000004800 */
[----:B------:R-:W-:Y:S06]  /*1cd0*/  BAR.SYNC.DEFER_BLOCKING 0x0 ;  /* 0x0000000000007b1d */ /* 0x000fec0000010000 */
[----:B------:R-:W0:Y:S04]  /*1ce0*/  LDS R105, [R24.X4+0x2000] ;  /* 0x0020000018697984 */ /* 0x000e280000004800 */
[----:B------:R-:W1:Y:S04]  /*1cf0*/  LDS R104, [R24.X4+0x2080] ;  /* 0x0020800018687984 */ /* 0x000e680000004800 */
[----:B------:R-:W2:Y:S04]  /*1d00*/  LDS R107, [R24.X4+0x2100] ;  /* 0x00210000186b7984 */ /* 0x000ea80000004800 */
[----:B------:R-:W3:Y:S01]  /*1d10*/  LDS R106, [R24.X4+0x2180] ;  /* 0x00218000186a7984 */ /* 0x000ee20000004800 */
[----:B0-----:R-:W-:-:S02]  /*1d20*/  FMNMX R105, R105, R136, !PT ;  /* 0x0000008869697209 */ /* 0x001fc40007800000 */
[----:B-1----:R-:W-:Y:S02]  /*1d30*/  FMNMX R104, R104, R125, !PT ;  /* 0x0000007d68687209 */ /* 0x002fe40007800000 */
[----:B--2---:R-:W-:Y:S02]  /*1d40*/  FMNMX R107, R107, R124, !PT ;  /* 0x0000007c6b6b7209 */ /* 0x004fe40007800000 */
[----:B---3--:R-:W-:Y:S01]  /*1d50*/  FMNMX R106, R106, R67, !PT ;  /* 0x000000436a6a7209 */ /* 0x008fe20007800000 */
[--C-:B------:R-:W-:Y:S02]  /*1d60*/  FFMA R68, R68, c[0x0][0x188], -R105.reuse ;  /* 0x0000620044447a23 */ /* 0x100fe40000000869 */
[----:B------:R-:W-:Y:S02]  /*1d70*/  FFMA R69, R69, c[0x0][0x188], -R105 ;  /* 0x0000620045457a23 */ /* 0x000fe40000000869 */
[--C-:B------:R-:W-:Y:S02]  /*1d80*/  FFMA R70, R70, c[0x0][0x188], -R104.reuse ;  /* 0x0000620046467a23 */ /* 0x100fe40000000868 */
[----:B------:R-:W-:-:S02]  /*1d90*/  FFMA R71, R71, c[0x0][0x188], -R104 ;  /* 0x0000620047477a23 */ /* 0x000fc40000000868 */
[--C-:B------:R-:W-:Y:S02]  /*1da0*/  FFMA R72, R72, c[0x0][0x188], -R107.reuse ;  /* 0x0000620048487a23 */ /* 0x100fe4000000086b */
[----:B------:R-:W-:Y:S02]  /*1db0*/  FFMA R73, R73, c[0x0][0x188], -R107 ;  /* 0x0000620049497a23 */ /* 0x000fe4000000086b */
[--C-:B------:R-:W-:Y:S02]  /*1dc0*/  FFMA R74, R74, c[0x0][0x188], -R106.reuse ;  /* 0x000062004a4a7a23 */ /* 0x100fe4000000086a */
[----:B------:R-:W-:Y:S02]  /*1dd0*/  FFMA R75, R75, c[0x0][0x188], -R106 ;  /* 0x000062004b4b7a23 */ /* 0x000fe4000000086a */
[----:B------:R-:W-:Y:S02]  /*1de0*/  FMUL R68, R68, 1.4426950216293334961 ;  /* 0x3fb8aa3b44447820 */ /* 0x000fe40000400000 */
[----:B------:R-:W-:-:S02]  /*1df0*/  FMUL R69, R69, 1.4426950216293334961 ;  /* 0x3fb8aa3b45457820 */ /* 0x000fc40000400000 */
[----:B------:R-:W-:Y:S02]  /*1e00*/  FMUL R70, R70, 1.4426950216293334961 ;  /* 0x3fb8aa3b46467820 */ /* 0x000fe40000400000 */
[----:B------:R-:W-:Y:S02]  /*1e10*/  FMUL R71, R71, 1.4426950216293334961 ;  /* 0x3fb8aa3b47477820 */ /* 0x000fe40000400000 */
[----:B------:R-:W-:Y:S02]  /*1e20*/  FMUL R72, R72, 1.4426950216293334961 ;  /* 0x3fb8aa3b48487820 */ /* 0x000fe40000400000 */
[----:B------:R-:W-:Y:S02]  /*1e30*/  FMUL R73, R73, 1.4426950216293334961 ;  /* 0x3fb8aa3b49497820 */ /* 0x000fe40000400000 */
[----:B------:R-:W-:Y:S02]  /*1e40*/  FMUL R74, R74, 1.4426950216293334961 ;  /* 0x3fb8aa3b4a4a7820 */ /* 0x000fe40000400000 */
[----:B------:R-:W-:Y:S01]  /*1e50*/  FMUL R75, R75, 1.4426950216293334961 ;  /* 0x3fb8aa3b4b4b7820 */ /* 0x000fe20000400000 */
[----:B------:R-:W-:Y:S08]  /*1e60*/  MUFU.EX2 R102, R68 ;  /* 0x0000004400667308 */ /* 0x000ff00000000800 */
[----:B------:R-:W0:Y:S08]  /*1e70*/  MUFU.EX2 R109, R69 ;  /* 0x00000045006d7308 */ /* 0x000e300000000800 */
[----:B------:R-:W-:Y:S08]  /*1e80*/  MUFU.EX2 R108, R70 ;  /* 0x00000046006c7308 */ /* 0x000ff00000000800 */
[----:B------:R-:W1:Y:S08]  /*1e90*/  MUFU.EX2 R163, R71 ;  /* 0x0000004700a37308 */ /* 0x000e700000000800 */
[----:B------:R-:W-:Y:S08]  /*1ea0*/  MUFU.EX2 R110, R72 ;  /* 0x00000048006e7308 */ /* 0x000ff00000000800 */
[----:B------:R-:W2:Y:S08]  /*1eb0*/  MUFU.EX2 R165, R73 ;  /* 0x0000004900a57308 */ /* 0x000eb00000000800 */
[----:B------:R-:W-:Y:S08]  /*1ec0*/  MUFU.EX2 R156, R74 ;  /* 0x0000004a009c7308 */ /* 0x000ff00000000800 */
[----:B------:R-:W3:Y:S01]  /*1ed0*/  MUFU.EX2 R167, R75 ;  /* 0x0000004b00a77308 */ /* 0x000ee20000000800 */
[----:B0-----:R-:W-:-:S02]  /*1ee0*/  FADD R68, R102, R109 ;  /* 0x0000006d66447221 */ /* 0x001fc40000000000 */
[----:B-1----:R-:W-:Y:S02]  /*1ef0*/  FADD R69, R108, R163 ;  /* 0x000000a36c457221 */ /* 0x002fe40000000000 */
[----:B--2---:R-:W-:Y:S01]  /*1f00*/  FADD R70, R110, R165 ;  /* 0x000000a56e467221 */ /* 0x004fe20000000000 */
[----:B------:R-:W0:Y:S04]  /*1f10*/  SHFL.BFLY PT, R77, R68, 0x2, 0x1f ;  /* 0x0c401f00444d7f89 */ /* 0x000e2800000e0000 */
[----:B------:R-:W1:Y:S01]  /*1f20*/  SHFL.BFLY PT, R72, R69, 0x2, 0x1f ;  /* 0x0c401f0045487f89 */ /* 0x000e6200000e0000 */
[----:B---3--:R-:W-:-:S03]  /*1f30*/  FADD R71, R156, R167 ;  /* 0x000000a79c477221 */ /* 0x008fc60000000000 */
[----:B------:R-:W2:Y:S04]  /*1f40*/  SHFL.BFLY PT, R79, R70, 0x2, 0x1f ;  /* 0x0c401f00464f7f89 */ /* 0x000ea800000e0000 */
[----:B------:R-:W3:Y:S01]  /*1f50*/  SHFL.BFLY PT, R76, R71, 0x2, 0x1f ;  /* 0x0c401f00474c7f89 */ /* 0x000ee200000e0000 */
[----:B0-----:R-:W-:Y:S02]  /*1f60*/  FADD R77, R68, R77 ;  /* 0x0000004d444d7221 */ /* 0x001fe40000000000 */
[----:B-1----:R-:W-:-:S03]  /*1f70*/  FADD R73, R69, R72 ;  /* 0x0000004845497221 */ /* 0x002fc60000000000 */
[----:B------:R-:W0:Y:S01]  /*1f80*/  SHFL.BFLY PT, R72, R77, 0x1, 0x1f ;  /* 0x0c201f004d487f89 */ /* 0x000e2200000e0000 */
[----:B--2---:R-:W-:Y:S02]  /*1f90*/  FADD R79, R70, R79 ;  /* 0x0000004f464f7221 */ /* 0x004fe40000000000 */
[----:B---3--:R-:W-:Y:S01]  /*1fa0*/  FADD R75, R71, R76 ;  /* 0x0000004c474b7221 */ /* 0x008fe20000000000 */
[----:B------:R-:W1:Y:S04]  /*1fb0*/  SHFL.BFLY PT, R74, R73, 0x1, 0x1f ;  /* 0x0c201f00494a7f89 */ /* 0x000e6800000e0000 */
[----:B------:R-:W2:Y:S04]  /*1fc0*/  SHFL.BFLY PT, R76, R79, 0x1, 0x1f ;  /* 0x0c201f004f4c7f89 */ /* 0x000ea800000e0000 */
[----:B------:R-:W3:Y:S01]  /*1fd0*/  SHFL.BFLY PT, R68, R75, 0x1, 0x1f ;  /* 0x0c201f004b447f89 */ /* 0x000ee200000e0000 */
[----:B0-----:R-:W-:-:S03]  /*1fe0*/  FADD R72, R77, R72 ;  /* 0x000000484d487221 */ /* 0x001fc60000000000 */
[----:B------:R-:W-:Y:S01]  /*1ff0*/  BAR.SYNC.DEFER_BLOCKING 0x0 ;  /* 0x0000000000007b1d */ /* 0x000fe20000010000 */
[----:B-1----:R-:W-:Y:S02]  /*2000*/  FADD R74, R73, R74 ;  /* 0x0000004a494a7221 */ /* 0x002fe40000000000 */
[----:B--2---:R-:W-:Y:S02]  /*2010*/  FADD R76, R79, R76 ;  /* 0x0000004c4f4c7221 */ /* 0x004fe40000000000 */
[----:B---3--:R-:W-:Y:S01]  /*2020*/  FADD R70, R75, R68 ;  /* 0x000000444b467221 */ /* 0x008fe20000000000 */
[----:B------:R-:W-:Y:S04]  /*2030*/  @P0 STS [R23+0x2000], R72 ;  /* 0x0020004817000388 */ /* 0x000fe80000000800 */
[----:B------:R-:W-:Y:S04]  /*2040*/  @P0 STS [R23+0x2080], R74 ;  /* 0x0020804a17000388 */ /* 0x000fe80000000800 */
[----:B------:R-:W-:Y:S04]  /*2050*/  @P0 STS [R23+0x2100], R76 ;  /* 0x0021004c17000388 */ /* 0x000fe80000000800 */
[----:B------:R-:W-:Y:S04]  /*2060*/  @P0 STS [R23+0x2180], R70 ;  /* 0x0021804617000388 */ /* 0x000fe80000000800 */
[----:B------:R-:W-:Y:S06]  /*2070*/  BAR.SYNC.DEFER_BLOCKING 0x0 ;  /* 0x0000000000007b1d */ /* 0x000fec0000010000 */
[----:B------:R-:W0:Y:S04]  /*2080*/  @!P2 LDS R34, [R15.X4+0x2000] ;  /* 0x002000000f22a984 */ /* 0x000e280000004800 */
[----:B0-----:R-:W0:Y:S02]  /*2090*/  SHFL.BFLY PT, R69, R34, 0x2, 0x1f ;  /* 0x0c401f0022457f89 */ /* 0x001e2400000e0000 */
[----:B0-----:R-:W-:-:S05]  /*20a0*/  FADD R96, R34, R69 ;  /* 0x0000004522607221 */ /* 0x001fca0000000000 */
[----:B------:R-:W0:Y:S02]  /*20b0*/  SHFL.BFLY PT, R69, R96, 0x1, 0x1f ;  /* 0x0c201f0060457f89 */ /* 0x000e2400000e0000 */
[----:B0-----:R-:W-:-:S05]  /*20c0*/  FADD R98, R96, R69 ;  /* 0x0000004560627221 */ /* 0x001fca0000000000 */
[----:B------:R0:W-:Y:S04]  /*20d0*/  @P0 STS [R15.X4+0x2000], R98 ;  /* 0x002000620f000388 */ /* 0x0001e80000004800 */
[----:B------:R-:W-:Y:S01]  /*20e0*/  BAR.SYNC.DEFER_BLOCKING 0x0 ;  /* 0x0000000000007b1d */ /* 0x000fe20000010000 */
[----:B------:R-:W-:-:S04]  /*20f0*/  IMAD.WIDE R68, R35, 0x2, R116 ;  /* 0x0000000223447825 */ /* 0x000fc800078e0274 */
[----:B------:R-:W-:-:S04]  /*2100*/  IMAD.WIDE R70, R35, 0x2, R114 ;  /* 0x0000000223467825 */ /* 0x000fc800078e0272 */
[----:B------:R-:W-:-:S04]  /*2110*/  IMAD.WIDE R72, R35, 0x2, R112 ;  /* 0x0000000223487825 */ /* 0x000fc800078e0270 */
[----:B------:R-:W-:-:S04]  /*2120*/  IMAD.WIDE R74, R35, 0x2, R40 ;  /* 0x00000002234a7825 */ /* 0x000fc800078e0228 */
[----:B------:R-:W-:-:S04]  /*2130*/  IMAD.WIDE R76, R35, 0x2, R42 ;  /* 0x00000002234c7825 */ /* 0x000fc800078e022a */
[C---:B------:R-:W-:Y:S01]  /*2140*/  IMAD.WIDE R78, R35.reuse, 0x2, R44 ;  /* 0x00000002234e7825 */ /* 0x040fe200078e022c */
[----:B------:R1:W2:Y:S03]  /*2150*/  LDG.E.U16 R103, [R68.64] ;  /* 0x0000000444677981 */ /* 0x0002a6000c1e1500 */
[C---:B------:R-:W-:Y:S01]  /*2160*/  IMAD.WIDE R96, R35.reuse, 0x2, R48 ;  /* 0x0000000223607825 */ /* 0x040fe200078e0230 */
[----:B------:R3:W4:Y:S03]  /*2170*/  LDG.E.U16 R111, [R70.64] ;  /* 0x00000004466f7981 */ /* 0x000726000c1e1500 */
[C---:B0-----:R-:W-:Y:S01]  /*2180*/  IMAD.WIDE R98, R35.reuse, 0x2, R50 ;  /* 0x0000000223627825 */ /* 0x041fe200078e0232 */
[----:B------:R0:W5:Y:S03]  /*2190*/  LDG.E.U16 R137, [R72.64] ;  /* 0x0000000448897981 */ /* 0x000166000c1e1500 */
[C---:B-1----:R-:W-:Y:S01]  /*21a0*/  IMAD.WIDE R68, R35.reuse, 0x2, R46 ;  /* 0x0000000223447825 */ /* 0x042fe200078e022e */
[----:B------:R1:W5:Y:S03]  /*21b0*/  LDG.E.U16 R155, [R74.64] ;  /* 0x000000044a9b7981 */ /* 0x000366000c1e1500 */
[C---:B------:R-:W-:Y:S01]  /*21c0*/  IMAD.WIDE R100, R35.reuse, 0x2, R52 ;  /* 0x0000000223647825 */ /* 0x040fe200078e0234 */
[----:B------:R1:W5:Y:S03]  /*21d0*/  LDG.E.U16 R157, [R76.64] ;  /* 0x000000044c9d7981 */ /* 0x000366000c1e1500 */
[C---:B---3--:R-:W-:Y:S01]  /*21e0*/  IMAD.WIDE R70, R35.reuse, 0x2, R54 ;  /* 0x0000000223467825 */ /* 0x048fe200078e0236 */
[----:B------:R3:W5:Y:S03]  /*21f0*/  LDG.E.U16 R159, [R78.64] ;  /* 0x000000044e9f7981 */ /* 0x000766000c1e1500 */
[C---:B0-----:R-:W-:Y:S01]  /*2200*/  IMAD.WIDE R72, R35.reuse, 0x2, R56 ;  /* 0x0000000223487825 */ /* 0x041fe200078e0238 */
[----:B------:R0:W5:Y:S03]  /*2210*/  LDG.E.U16 R161, [R68.64] ;  /* 0x0000000444a17981 */ /* 0x000166000c1e1500 */
[C---:B-1----:R-:W-:Y:S01]  /*2220*/  IMAD.WIDE R74, R35.reuse, 0x2, R58 ;  /* 0x00000002234a7825 */ /* 0x042fe200078e023a */
[----:B------:R-:W5:Y:S03]  /*2230*/  LDG.E.U16 R97, [R96.64] ;  /* 0x0000000460617981 */ /* 0x000f66000c1e1500 */
[C---:B------:R-:W-:Y:S01]  /*2240*/  IMAD.WIDE R76, R35.reuse, 0x2, R60 ;  /* 0x00000002234c7825 */ /* 0x040fe200078e023c */
[----:B------:R-:W5:Y:S03]  /*2250*/  LDG.E.U16 R99, [R98.64] ;  /* 0x0000000462637981 */ /* 0x000f66000c1e1500 */
[C---:B0-----:R-:W-:Y:S01]  /*2260*/  IMAD.WIDE R68, R35.reuse, 0x2, R62 ;  /* 0x0000000223447825 */ /* 0x041fe200078e023e */
[----:B------:R0:W5:Y:S03]  /*2270*/  LDG.E.U16 R101, [R100.64] ;  /* 0x0000000464657981 */ /* 0x000166000c1e1500 */
[----:B---3--:R-:W-:Y:S01]  /*2280*/  IMAD.WIDE R78, R35, 0x2, R64 ;  /* 0x00000002234e7825 */ /* 0x008fe200078e0240 */
[----:B------:R1:W3:Y:S04]  /*2290*/  LDG.E.U16 R71, [R70.64] ;  /* 0x0000000446477981 */ /* 0x0002e8000c1e1500 */
[----:B------:R-:W3:Y:S04]  /*22a0*/  LDG.E.U16 R73, [R72.64] ;  /* 0x0000000448497981 */ /* 0x000ee8000c1e1500 */
[----:B------:R-:W3:Y:S04]  /*22b0*/  LDG.E.U16 R75, [R74.64] ;  /* 0x000000044a4b7981 */ /* 0x000ee8000c1e1500 */
[----:B------:R-:W3:Y:S04]  /*22c0*/  LDG.E.U16 R77, [R76.64] ;  /* 0x000000044c4d7981 */ /* 0x000ee8000c1e1500 */
[----:B------:R1:W3:Y:S04]  /*22d0*/  LDG.E.U16 R69, [R68.64] ;  /* 0x0000000444457981 */ /* 0x0002e8000c1e1500 */
[----:B------:R-:W3:Y:S01]  /*22e0*/  LDG.E.U16 R79, [R78.64] ;  /* 0x000000044e4f7981 */ /* 0x000ee2000c1e1500 */
[----:B0-----:R-:W-:-:S02]  /*22f0*/  F2FP.PACK_AB R100, R109, R102 ;  /* 0x000000666d64723e */ /* 0x001fc400000000ff */
[----:B------:R-:W-:Y:S01]  /*2300*/  F2FP.PACK_AB R102, R163, R108 ;  /* 0x0000006ca366723e */ /* 0x000fe200000000ff */
[----:B------:R-:W-:Y:S01]  /*2310*/  LDS R109, [R24.X4+0x2100] ;  /* 0x00210000186d7984 */ /* 0x000fe20000004800 */
[----:B-1----:R-:W-:-:S03]  /*2320*/  F2FP.PACK_AB R70, R165, R110 ;  /* 0x0000006ea546723e */ /* 0x002fc600000000ff */
[----:B------:R-:W-:Y:S04]  /*2330*/  LDS R108, [R24.X4+0x2000] ;  /* 0x00200000186c7984 */ /* 0x000fe80000004800 */
[----:B------:R-:W-:Y:S04]  /*2340*/  LDS R110, [R24.X4+0x2080] ;  /* 0x00208000186e7984 */ /* 0x000fe80000004800 */
[----:B------:R-:W0:Y:S04]  /*2350*/  LDS R154, [R24.X4+0x2180] ;  /* 0x00218000189a7984 */ /* 0x000e280000004800 */
[----:B------:R-:W-:Y:S01]  /*2360*/  BAR.SYNC.DEFER_BLOCKING 0x0 ;  /* 0x0000000000007b1d */ /* 0x000fe20000010000 */
[----:B------:R-:W-:Y:S01]  /*2370*/  F2FP.PACK_AB R156, R167, R156 ;  /* 0x0000009ca79c723e */ /* 0x000fe200000000ff */
[----:B------:R-:W-:-:S02]  /*2380*/  FADD R68, -R105, R136 ;  /* 0x0000008869447221 */ /* 0x000fc40000000100 */
[----:B------:R-:W-:-:S04]  /*2390*/  FADD R67, -R106, R67 ;  /* 0x000000436a437221 */ /* 0x000fc80000000100 */
[----:B------:R-:W-:-:S06]  /*23a0*/  FMUL R67, R67, 1.4426950216293334961 ;  /* 0x3fb8aa3b43437820 */ /* 0x000fcc0000400000 */
[----:B------:R-:W1:Y:S02]  /*23b0*/  MUFU.EX2 R67, R67 ;  /* 0x0000004300437308 */ /* 0x000e640000000800 */
[C---:B-1----:R-:W-:Y:S02]  /*23c0*/  FMUL R82, R67.reuse, R82 ;  /* 0x0000005243527220 */ /* 0x042fe40000400000 */
[C---:B------:R-:W-:Y:S02]  /*23d0*/  FMUL R83, R67.reuse, R83 ;  /* 0x0000005343537220 */ /* 0x040fe40000400000 */
[C---:B------:R-:W-:Y:S02]  /*23e0*/  FMUL R86, R67.reuse, R86 ;  /* 0x0000005643567220 */ /* 0x040fe40000400000 */
[----:B------:R-:W-:Y:S01]  /*23f0*/  FMUL R87, R67, R87 ;  /* 0x0000005743577220 */ /* 0x000fe20000400000 */
[----:B------:R-:W-:-:S04]  /*2400*/  IADD3 R11, R11, 0x20, RZ ;  /* 0x000000200b0b7810 */ /* 0x000fc80007ffe0ff */
[----:B------:R-:W-:Y:S01]  /*2410*/  ISETP.GE.AND P3, PT, R11, c[0x0][0x1d0], PT ;  /* 0x000074000b007a0c */ /* 0x000fe20003f66270 */
[----:B0-----:R-:W-:Y:S01]  /*2420*/  FFMA R39, R67, R39, R154 ;  /* 0x0000002743277223 */ /* 0x001fe2000000009a */
[----:B------:R-:W-:Y:S01]  /*2430*/  MOV R67, R106 ;  /* 0x0000006a00437202 */ /* 0x000fe20000000f00 */
[----:B------:R-:W-:Y:S01]  /*2440*/  IMAD.MOV.U32 R136, RZ, RZ, R105 ;  /* 0x000000ffff887224 */ /* 0x000fe200078e0069 */
[----:B--2---:R-:W-:Y:S04]  /*2450*/  STS.U16 [R4+0x2000], R103 ;  /* 0x0020006704007388 */ /* 0x004fe80000000400 */
[----:B----4-:R-:W-:Y:S04]  /*2460*/  STS.U16 [R4+0x2200], R111 ;  /* 0x0022006f04007388 */ /* 0x010fe80000000400 */
[----:B-----5:R-:W-:Y:S04]  /*2470*/  STS.U16 [R4+0x2400], R137 ;  /* 0x0024008904007388 */ /* 0x020fe80000000400 */
[----:B------:R-:W-:Y:S04]  /*2480*/  STS.U16 [R4+0x2600], R155 ;  /* 0x0026009b04007388 */ /* 0x000fe80000000400 */
[----:B------:R-:W-:Y:S04]  /*2490*/  STS.U16 [R4+0x2800], R157 ;  /* 0x0028009d04007388 */ /* 0x000fe80000000400 */
[----:B------:R-:W-:Y:S04]  /*24a0*/  STS.U16 [R4+0x2a00], R159 ;  /* 0x002a009f04007388 */ /* 0x000fe80000000400 */
[----:B------:R-:W-:Y:S04]  /*24b0*/  STS.U16 [R4+0x2c00], R161 ;  /* 0x002c00a104007388 */ /* 0x000fe80000000400 */
[----:B------:R-:W-:Y:S04]  /*24c0*/  STS.U16 [R4+0x2e00], R97 ;  /* 0x002e006104007388 */ /* 0x000fe80000000400 */
[----:B------:R-:W-:Y:S04]  /*24d0*/  STS.U16 [R4+0x3000], R99 ;  /* 0x0030006304007388 */ /* 0x000fe80000000400 */
[----:B------:R0:W-:Y:S04]  /*24e0*/  STS.U16 [R4+0x3200], R101 ;  /* 0x0032006504007388 */ /* 0x0001e80000000400 */
[----:B---3--:R-:W-:Y:S04]  /*24f0*/  STS.U16 [R4+0x3400], R71 ;  /* 0x0034004704007388 */ /* 0x008fe80000000400 */
[----:B------:R-:W-:Y:S04]  /*2500*/  STS.U16 [R4+0x3600], R73 ;  /* 0x0036004904007388 */ /* 0x000fe80000000400 */
[----:B------:R-:W-:Y:S04]  /*2510*/  STS.U16 [R4+0x3800], R75 ;  /* 0x0038004b04007388 */ /* 0x000fe80000000400 */
[----:B------:R-:W-:Y:S04]  /*2520*/  STS.U16 [R4+0x3a00], R77 ;  /* 0x003a004d04007388 */ /* 0x000fe80000000400 */
[----:B------:R-:W-:Y:S04]  /*2530*/  STS.U16 [R4+0x3c00], R69 ;  /* 0x003c004504007388 */ /* 0x000fe80000000400 */
[----:B------:R-:W-:Y:S04]  /*2540*/  STS.U16 [R4+0x3e00], R79 ;  /* 0x003e004f04007388 */ /* 0x000fe80000000400 */
[----:B------:R-:W-:Y:S04]  /*2550*/  STS [R25+0x4000], R100 ;  /* 0x0040006419007388 */ /* 0x000fe80000000800 */
[----:B------:R1:W-:Y:S04]  /*2560*/  STS [R25+0x4200], R102 ;  /* 0x0042006619007388 */ /* 0x0003e80000000800 */
[----:B------:R-:W-:Y:S04]  /*2570*/  STS [R25+0x4400], R70 ;  /* 0x0044004619007388 */ /* 0x000fe80000000800 */
[----:B------:R-:W-:Y:S04]  /*2580*/  STS [R25+0x4600], R156 ;  /* 0x0046009c19007388 */ /* 0x000fe80000000800 */
[----:B------:R-:W-:Y:S01]  /*2590*/  BAR.SYNC.DEFER_BLOCKING 0x0 ;  /* 0x0000000000007b1d */ /* 0x000fe20000010000 */
[----:B0-----:R-:W-:-:S02]  /*25a0*/  FMUL R101, R68, 1.4426950216293334961 ;  /* 0x3fb8aa3b44657820 */ /* 0x001fc40000400000 */
[----:B------:R-:W-:-:S04]  /*25b0*/  FADD R68, -R104, R125 ;  /* 0x0000007d68447221 */ /* 0x000fc80000000100 */
[----:B-1----:R-:W-:Y:S01]  /*25c0*/  FMUL R102, R68, 1.4426950216293334961 ;  /* 0x3fb8aa3b44667820 */ /* 0x002fe20000400000 */
[----:B------:R-:W-:Y:S04]  /*25d0*/  LDSM.16.M88.4 R96, [R27+0x4000] ;  /* 0x004000001b60783b */ /* 0x000fe80000000200 */
[----:B------:R-:W0:Y:S04]  /*25e0*/  LDSM.16.M88.4 R72, [R28+0x2000] ;  /* 0x002000001c48783b */ /* 0x000e280000000200 */
[----:B------:R-:W1:Y:S01]  /*25f0*/  LDSM.16.M88.4 R76, [R28+0x3000] ;  /* 0x003000001c4c783b */ /* 0x000e620000000200 */
[----:B------:R-:W2:Y:S03]  /*2600*/  MUFU.EX2 R111, R101 ;  /* 0x00000065006f7308 */ /* 0x000ea60000000800 */
[----:B------:R-:W3:Y:S05]  /*2610*/  LDSM.16.M88.4 R68, [R27+0x4400] ;  /* 0x004400001b44783b */ /* 0x000eea0000000200 */
[----:B------:R-:W4:Y:S01]  /*2620*/  MUFU.EX2 R125, R102 ;  /* 0x00000066007d7308 */ /* 0x000f220000000800 */
[----:B------:R-:W-:-:S04]  /*2630*/  FADD R100, -R107, R124 ;  /* 0x0000007c6b647221 */ /* 0x000fc80000000100 */
[----:B------:R-:W-:Y:S02]  /*2640*/  FMUL R100, R100, 1.4426950216293334961 ;  /* 0x3fb8aa3b64647820 */ /* 0x000fe40000400000 */
[C---:B--2---:R-:W-:Y:S02]  /*2650*/  FMUL R88, R111.reuse, R88 ;  /* 0x000000586f587220 */ /* 0x044fe40000400000 */
[----:B------:R2:W5:Y:S01]  /*2660*/  MUFU.EX2 R124, R100 ;  /* 0x00000064007c7308 */ /* 0x0005620000000800 */
[C---:B------:R-:W-:Y:S02]  /*2670*/  FMUL R89, R111.reuse, R89 ;  /* 0x000000596f597220 */ /* 0x040fe40000400000 */
[C---:B------:R-:W-:Y:S02]  /*2680*/  FMUL R92, R111.reuse, R92 ;  /* 0x0000005c6f5c7220 */ /* 0x040fe40000400000 */
[----:B------:R-:W-:Y:S02]  /*2690*/  FMUL R93, R111, R93 ;  /* 0x0000005d6f5d7220 */ /* 0x000fe40000400000 */
[----:B----4-:R-:W-:-:S02]  /*26a0*/  FMUL R90, R125, R90 ;  /* 0x0000005a7d5a7220 */ /* 0x010fc40000400000 */
[C---:B------:R-:W-:Y:S01]  /*26b0*/  FMUL R91, R125.reuse, R91 ;  /* 0x0000005b7d5b7220 */ /* 0x040fe20000400000 */
[----:B--2---:R-:W2:Y:S01]  /*26c0*/  LDSM.16.M88.4 R100, [R8+0x4000] ;  /* 0x004000000864783b */ /* 0x004ea20000000200 */
[C---:B------:R-:W-:Y:S02]  /*26d0*/  FMUL R94, R125.reuse, R94 ;  /* 0x0000005e7d5e7220 */ /* 0x040fe40000400000 */
[----:B------:R-:W-:-:S03]  /*26e0*/  FMUL R95, R125, R95 ;  /* 0x0000005f7d5f7220 */ /* 0x000fc60000400000 */
[C---:B0-----:R-:W-:Y:S08]  /*26f0*/  HMMA.16816.F32 R88, R96.reuse, R72, R88 ;  /* 0x000000486058723c */ /* 0x041ff00000001858 */
[----:B-1----:R-:W-:Y:S01]  /*2700*/  HMMA.16816.F32 R92, R96, R76, R92 ;  /* 0x0000004c605c723c */ /* 0x002fe2000000185c */
[----:B------:R-:W0:Y:S01]  /*2710*/  LDSM.16.M88.4 R96, [R8+0x4400] ;  /* 0x004400000860783b */ /* 0x000e220000000200 */
[----:B-----5:R-:W-:-:S02]  /*2720*/  FMUL R80, R124, R80 ;  /* 0x000000507c507220 */ /* 0x020fc40000400000 */
[C---:B------:R-:W-:Y:S02]  /*2730*/  FMUL R81, R124.reuse, R81 ;  /* 0x000000517c517220 */ /* 0x040fe40000400000 */
[C---:B------:R-:W-:Y:S02]  /*2740*/  FMUL R84, R124.reuse, R84 ;  /* 0x000000547c547220 */ /* 0x040fe40000400000 */
[----:B------:R-:W-:-:S03]  /*2750*/  FMUL R85, R124, R85 ;  /* 0x000000557c557220 */ /* 0x000fc60000400000 */
[C---:B---3--:R-:W-:Y:S08]  /*2760*/  HMMA.16816.F32 R80, R68.reuse, R72, R80 ;  /* 0x000000484450723c */ /* 0x048ff00000001850 */
[----:B------:R-:W-:Y:S01]  /*2770*/  HMMA.16816.F32 R68, R68, R76, R84 ;  /* 0x0000004c4444723c */ /* 0x000fe20000001854 */
[----:B------:R-:W-:Y:S01]  /*2780*/  FFMA R17, R125, R17, R110 ;  /* 0x000000117d117223 */ /* 0x000fe2000000006e */
[----:B------:R-:W-:Y:S01]  /*2790*/  MOV R125, R104 ;  /* 0x00000068007d7202 */ /* 0x000fe20000000f00 */
[----:B------:R-:W-:-:S02]  /*27a0*/  FFMA R66, R124, R66, R109 ;  /* 0x000000427c427223 */ /* 0x000fc4000000006d */
[----:B------:R-:W-:-:S03]  /*27b0*/  FFMA R13, R111, R13, R108 ;  /* 0x0000000d6f0d7223 */ /* 0x000fc6000000006c */
[----:B--2---:R-:W-:Y:S01]  /*27c0*/  HMMA.16816.F32 R88, R100, R74, R88 ;  /* 0x0000004a6458723c */ /* 0x004fe20000001858 */
[----:B------:R-:W-:-:S07]  /*27d0*/  IMAD.MOV.U32 R124, RZ, RZ, R107 ;  /* 0x000000ffff7c7224 */ /* 0x000fce00078e006b */
[-C--:B------:R-:W-:Y:S08]  /*27e0*/  HMMA.16816.F32 R92, R100, R78.reuse, R92 ;  /* 0x0000004e645c723c */ /* 0x080ff0000000185c */
[C---:B0-----:R-:W-:Y:S07]  /*27f0*/  HMMA.16816.F32 R84, R96.reuse, R78, R68 ;  /* 0x0000004e6054723c */ /* 0x041fee0000001844 */
[----:B------:R-:W-:Y:S01]  /*2800*/  MOV R68, 0x20 ;  /* 0x0000002000447802 */ /* 0x000fe20000000f00 */
[----:B------:R-:W-:Y:S04]  /*2810*/  HMMA.16816.F32 R80, R96, R74, R80 ;  /* 0x0000004a6050723c */ /* 0x000fe80000001850 */
[----:B------:R-:W-:-:S02]  /*2820*/  IMAD R35, R68, c[0x0][0x1b4], R35 ;  /* 0x00006d0044237a24 */ /* 0x000fc400078e0223 */
[----:B------:R-:W-:Y:S01]  /*2830*/  IMAD R31, R68, c[0x0][0x1a4], R31 ;  /* 0x00006900441f7a24 */ /* 0x000fe200078e021f */
[----:B------:R-:W-:Y:S01]  /*2840*/  @P3 CALL.REL.NOINC `(.L_x_0) ;  /* 0x0000001000003944 */ /* 0x000fe20003c00000 */
[----:B------:R-:W-:Y:S05]  /*2850*/  BRA `(.L_x_1) ;  /* 0xffffec4000007947 */ /* 0x000fea000383ffff */
.L_x_0:
[C---:B------:R-:W-:Y:S01]  /*2860*/  IMAD R4, R9.reuse, 0x8, R22 ;  /* 0x0000000809047824 */ /* 0x040fe200078e0216 */
[-C--:B------:R-:W-:Y:S01]  /*2870*/  LEA R28, P2, R12, R3.reuse, 0x1 ;  /* 0x000000030c1c7211 */ /* 0x080fe200078408ff */
[----:B------:R-:W-:Y:S01]  /*2880*/  IMAD.MOV.U32 R61, RZ, RZ, R17 ;  /* 0x000000ffff3d7224 */ /* 0x000fe200078e0011 */
[----:B------:R-:W-:Y:S01]  /*2890*/  LEA R30, P0, R10, R3, 0x1 ;  /* 0x000000030a1e7211 */ /* 0x000fe200078008ff */
[----:B------:R-:W-:Y:S01]  /*28a0*/  BAR.SYNC.DEFER_BLOCKING 0x0 ;  /* 0x0000000000007b1d */ /* 0x000fe20000010000 */
[C---:B------:R-:W-:Y:S01]  /*28b0*/  LEA R8, R9.reuse, R4, 0x3 ;  /* 0x0000000409087211 */ /* 0x040fe200078e18ff */
[----:B------:R-:W-:Y:S01]  /*28c0*/  IMAD.IADD R19, R24, 0x1, R19 ;  /* 0x0000000118137824 */ /* 0x000fe200078e0213 */
[-C--:B------:R-:W-:Y:S02]  /*28d0*/  LEA.HI.X.SX32 R29, R12, R7.reuse, 0x1, P2 ;  /* 0x000000070c1d7211 */ /* 0x080fe400010f0eff */
[----:B------:R-:W-:Y:S01]  /*28e0*/  LEA.HI.X.SX32 R31, R10, R7, 0x1, P0 ;  /* 0x000000070a1f7211 */ /* 0x000fe200000f0eff */
[----:B------:R-:W-:Y:S01]  /*28f0*/  IMAD R12, R9, 0x8, R8 ;  /* 0x00000008090c7824 */ /* 0x000fe200078e0208 */
[----:B------:R-:W-:-:S02]  /*2900*/  LEA R26, P3, R14, R3, 0x1 ;  /* 0x000000030e1a7211 */ /* 0x000fc400078608ff */
[----:B------:R-:W-:Y:S02]  /*2910*/  LEA R32, P0, R16, R3, 0x1 ;  /* 0x0000000310207211 */ /* 0x000fe400078008ff */
[C---:B------:R-:W-:Y:S02]  /*2920*/  LEA R38, R9.reuse, R12, 0x3 ;  /* 0x0000000c09267211 */ /* 0x040fe400078e18ff */
[-C--:B------:R-:W-:Y:S02]  /*2930*/  LEA.HI.X.SX32 R27, R14, R7.reuse, 0x1, P3 ;  /* 0x000000070e1b7211 */ /* 0x080fe400018f0eff */
[----:B------:R-:W-:Y:S01]  /*2940*/  LEA.HI.X.SX32 R33, R16, R7, 0x1, P0 ;  /* 0x0000000710217211 */ /* 0x000fe200000f0eff */
[----:B------:R-:W-:Y:S01]  /*2950*/  IMAD R16, R9, 0x8, R38 ;  /* 0x0000000809107824 */ /* 0x000fe200078e0226 */
[-C--:B------:R-:W-:Y:S02]  /*2960*/  LEA R14, P2, R18, R3.reuse, 0x1 ;  /* 0x00000003120e7211 */ /* 0x080fe400078408ff */
[----:B------:R-:W-:-:S02]  /*2970*/  LEA R10, P3, R20, R3, 0x1 ;  /* 0x00000003140a7211 */ /* 0x000fc400078608ff */
[----:B------:R-:W-:Y:S02]  /*2980*/  LEA.HI.X.SX32 R15, R18, R7, 0x1, P2 ;  /* 0x00000007120f7211 */ /* 0x000fe400010f0eff */
[----:B------:R-:W-:Y:S02]  /*2990*/  LEA R34, P2, R4, R3, 0x1 ;  /* 0x0000000304227211 */ /* 0x000fe400078408ff */
[C---:B------:R-:W-:Y:S02]  /*29a0*/  LEA R18, R9.reuse, R16, 0x3 ;  /* 0x0000001009127211 */ /* 0x040fe400078e18ff */
[-C--:B------:R-:W-:Y:S02]  /*29b0*/  LEA.HI.X.SX32 R11, R20, R7.reuse, 0x1, P3 ;  /* 0x00000007140b7211 */ /* 0x080fe400018f0eff */
[----:B------:R-:W-:Y:S01]  /*29c0*/  LEA.HI.X.SX32 R35, R4, R7, 0x1, P2 ;  /* 0x0000000704237211 */ /* 0x000fe200010f0eff */
[----:B------:R-:W-:Y:S01]  /*29d0*/  IMAD R4, R9, 0x8, R18 ;  /* 0x0000000809047824 */ /* 0x000fe200078e0212 */
[----:B------:R-:W-:-:S02]  /*29e0*/  LEA R36, P0, R22, R3, 0x1 ;  /* 0x0000000316247211 */ /* 0x000fc400078008ff */
[----:B------:R-:W-:Y:S02]  /*29f0*/  LEA R20, P3, R8, R3, 0x1 ;  /* 0x0000000308147211 */ /* 0x000fe400078608ff */
[-C--:B------:R-:W-:Y:S02]  /*2a00*/  LEA.HI.X.SX32 R37, R22, R7.reuse, 0x1, P0 ;  /* 0x0000000716257211 */ /* 0x080fe400000f0eff */
[----:B------:R-:W-:Y:S02]  /*2a10*/  LEA.HI.X.SX32 R21, R8, R7, 0x1, P3 ;  /* 0x0000000708157211 */ /* 0x000fe400018f0eff */
[-C--:B------:R-:W-:Y:S02]  /*2a20*/  LEA R22, P3, R16, R3.reuse, 0x1 ;  /* 0x0000000310167211 */ /* 0x080fe400078608ff */
[----:B------:R-:W-:Y:S02]  /*2a30*/  LEA R48, R9, R4, 0x3 ;  /* 0x0000000409307211 */ /* 0x000fe400078e18ff */
[----:B------:R-:W-:-:S02]  /*2a40*/  LEA R40, P2, R38, R3, 0x1 ;  /* 0x0000000326287211 */ /* 0x000fc400078408ff */
[----:B------:R-:W-:Y:S01]  /*2a50*/  LEA.HI.X.SX32 R23, R16, R7, 0x1, P3 ;  /* 0x0000000710177211 */ /* 0x000fe200018f0eff */
[----:B------:R-:W-:Y:S01]  /*2a60*/  IMAD R16, R9, 0x8, R48 ;  /* 0x0000000809107824 */ /* 0x000fe200078e0230 */
[----:B------:R-:W-:Y:S02]  /*2a70*/  LEA R42, P0, R12, R3, 0x1 ;  /* 0x000000030c2a7211 */ /* 0x000fe400078008ff */
[----:B------:R-:W-:Y:S02]  /*2a80*/  LEA.HI.X.SX32 R41, R38, R7, 0x1, P2 ;  /* 0x0000000726297211 */ /* 0x000fe400010f0eff */
[----:B------:R-:W-:Y:S02]  /*2a90*/  MOV R56, R13 ;  /* 0x0000000d00387202 */ /* 0x000fe40000000f00 */
[----:B------:R-:W-:Y:S02]  /*2aa0*/  LEA R44, P2, R4, R3, 0x1 ;  /* 0x00000003042c7211 */ /* 0x000fe400078408ff */
[----:B------:R-:W-:-:S02]  /*2ab0*/  LEA.HI.X.SX32 R43, R12, R7, 0x1, P0 ;  /* 0x000000070c2b7211 */ /* 0x000fc400000f0eff */
[-C--:B------:R-:W-:Y:S02]  /*2ac0*/  LEA R46, P0, R18, R3.reuse, 0x1 ;  /* 0x00000003122e7211 */ /* 0x080fe400078008ff */
[-C--:B------:R-:W-:Y:S02]  /*2ad0*/  LEA R8, P3, R48, R3.reuse, 0x1 ;  /* 0x0000000330087211 */ /* 0x080fe400078608ff */
[----:B------:R-:W-:Y:S01]  /*2ae0*/  LEA R12, P4, R16, R3, 0x1 ;  /* 0x00000003100c7211 */ /* 0x000fe200078808ff */
[----:B------:R-:W-:Y:S01]  /*2af0*/  FMUL R3, R56, 8388608 ;  /* 0x4b00000038037820 */ /* 0x000fe20000400000 */
[-C--:B------:R-:W-:Y:S01]  /*2b00*/  LEA.HI.X.SX32 R45, R4, R7.reuse, 0x1, P2 ;  /* 0x00000007042d7211 */ /* 0x080fe200010f0eff */
[----:B------:R-:W-:Y:S01]  /*2b10*/  FMUL R4, R61, 8388608 ;  /* 0x4b0000003d047820 */ /* 0x000fe20000400000 */
[----:B------:R-:W-:Y:S02]  /*2b20*/  FSETP.GEU.AND P2, PT, R56, 1.175494350822287508e-38, PT ;  /* 0x008000003800780b */ /* 0x000fe40003f4e000 */
[----:B------:R-:W-:-:S02]  /*2b30*/  LEA.HI.X.SX32 R9, R48, R7, 0x1, P3 ;  /* 0x0000000730097211 */ /* 0x000fc400018f0eff */
[----:B------:R-:W-:Y:S02]  /*2b40*/  FSEL R65, R3, R56, !P2 ;  /* 0x0000003803417208 */ /* 0x000fe40005000000 */
[----:B------:R-:W-:Y:S02]  /*2b50*/  FSETP.GEU.AND P3, PT, R61, 1.175494350822287508e-38, PT ;  /* 0x008000003d00780b */ /* 0x000fe40003f6e000 */
[-C--:B------:R-:W-:Y:S02]  /*2b60*/  LEA.HI.X.SX32 R47, R18, R7.reuse, 0x1, P0 ;  /* 0x00000007122f7211 */ /* 0x080fe400000f0eff */
[----:B------:R-:W-:Y:S01]  /*2b70*/  LEA.HI.X.SX32 R13, R16, R7, 0x1, P4 ;  /* 0x00000007100d7211 */ /* 0x000fe200020f0eff */
[C---:B------:R-:W-:Y:S01]  /*2b80*/  FMUL R7, R66.reuse, 8388608 ;  /* 0x4b00000042077820 */ /* 0x040fe20000400000 */
[----:B------:R-:W-:Y:S02]  /*2b90*/  IADD3 R3, R65, -0x3f3504f3, RZ ;  /* 0xc0cafb0d41037810 */ /* 0x000fe40007ffe0ff */
[----:B------:R-:W-:-:S02]  /*2ba0*/  FSETP.GEU.AND P4, PT, R66, 1.175494350822287508e-38, PT ;  /* 0x008000004200780b */ /* 0x000fc40003f8e000 */
[----:B------:R-:W-:Y:S02]  /*2bb0*/  MOV R50, R39 ;  /* 0x0000002700327202 */ /* 0x000fe40000000f00 */
[----:B------:R-:W-:Y:S02]  /*2bc0*/  FSEL R64, R4, R61, !P3 ;  /* 0x0000003d04407208 */ /* 0x000fe40005800000 */
[----:B------:R-:W-:Y:S02]  /*2bd0*/  LOP3.LUT R4, R3, 0xff800000, RZ, 0xc0, !PT ;  /* 0xff80000003047812 */ /* 0x000fe400078ec0ff */
[----:B------:R-:W-:Y:S01]  /*2be0*/  FSEL R68, R7, R66, !P4 ;  /* 0x0000004207447208 */ /* 0x000fe20006000000 */
[----:B------:R-:W-:Y:S01]  /*2bf0*/  FMUL R7, R50, 8388608 ;  /* 0x4b00000032077820 */ /* 0x000fe20000400000 */
[----:B------:R-:W-:Y:S01]  /*2c00*/  IADD3 R3, R64, -0x3f3504f3, RZ ;  /* 0xc0cafb0d40037810 */ /* 0x000fe20007ffe0ff */
[----:B------:R0:W1:Y:S01]  /*2c10*/  I2F R16, R4 ;  /* 0x0000000400107306 */ /* 0x0000620000201400 */
[----:B------:R-:W-:-:S02]  /*2c20*/  FSETP.GEU.AND P5, PT, R50, 1.175494350822287508e-38, PT ;  /* 0x008000003200780b */ /* 0x000fc40003fae000 */
[----:B------:R-:W-:Y:S02]  /*2c30*/  LOP3.LUT R17, R3, 0xff800000, RZ, 0xc0, !PT ;  /* 0xff80000003117812 */ /* 0x000fe400078ec0ff */
[----:B------:R-:W-:Y:S02]  /*2c40*/  IADD3 R3, R68, -0x3f3504f3, RZ ;  /* 0xc0cafb0d44037810 */ /* 0x000fe40007ffe0ff */
[----:B------:R-:W-:Y:S01]  /*2c50*/  FSEL R67, R7, R50, !P5 ;  /* 0x0000003207437208 */ /* 0x000fe20006800000 */
[----:B------:R2:W3:Y:S01]  /*2c60*/  I2F R18, R17 ;  /* 0x0000001100127306 */ /* 0x0004e20000201400 */
[----:B------:R-:W-:Y:S01]  /*2c70*/  FSETP.GT.AND P0, PT, |R50|, 8.50705917302346158658e+37, PT ;  /* 0x7e8000003200780b */ /* 0x000fe20003f04200 */
[----:B0-----:R-:W-:Y:S01]  /*2c80*/  IMAD.IADD R4, R65, 0x1, -R4 ;  /* 0x0000000141047824 */ /* 0x001fe200078e0a04 */
[----:B------:R-:W-:Y:S02]  /*2c90*/  LOP3.LUT R25, R3, 0xff800000, RZ, 0xc0, !PT ;  /* 0xff80000003197812 */ /* 0x000fe400078ec0ff */
[----:B------:R-:W-:Y:S01]  /*2ca0*/  IADD3 R7, R67, -0x3f3504f3, RZ ;  /* 0xc0cafb0d43077810 */ /* 0x000fe20007ffe0ff */
[----:B------:R-:W-:Y:S01]  /*2cb0*/  FADD R4, R4, -1 ;  /* 0xbf80000004047421 */ /* 0x000fe20000000000 */
[----:B------:R-:W-:Y:S01]  /*2cc0*/  FSEL R3, RZ, -23, P2 ;  /* 0xc1b80000ff037808 */ /* 0x000fe20001000000 */
[----:B------:R-:W0:Y:S01]  /*2cd0*/  I2F R39, R25 ;  /* 0x0000001900277306 */ /* 0x000e220000201400 */
[----:B------:R-:W-:-:S02]  /*2ce0*/  FSETP.GEU.AND P2, PT, |R50|, 1.175494350822287508e-38, PT ;  /* 0x008000003200780b */ /* 0x000fc40003f4e200 */
[----:B------:R-:W-:Y:S01]  /*2cf0*/  LOP3.LUT R48, R7, 0xff800000, RZ, 0xc0, !PT ;  /* 0xff80000007307812 */ /* 0x000fe200078ec0ff */
[----:B-1----:R-:W-:Y:S01]  /*2d00*/  FFMA.FTZ R3, R16, 1.1920928955078125e-07, R3 ;  /* 0x3400000010037823 */ /* 0x002fe20000010003 */
[----:B------:R-:W-:Y:S01]  /*2d10*/  FSEL R7, RZ, -23, P3 ;  /* 0xc1b80000ff077808 */ /* 0x000fe20001800000 */
[----:B------:R-:W-:Y:S01]  /*2d20*/  @P0 FMUL R50, R50, 0.25 ;  /* 0x3e80000032320820 */ /* 0x000fe20000400000 */
[----:B------:R-:W-:Y:S01]  /*2d30*/  FSETP.GT.AND P3, PT, |R66|, 8.50705917302346158658e+37, PT ;  /* 0x7e8000004200780b */ /* 0x000fe20003f64200 */
[----:B------:R-:W-:Y:S01]  /*2d40*/  @P0 FMUL R87, R87, 0.25 ;  /* 0x3e80000057570820 */ /* 0x000fe20000400000 */
[----:B------:R-:W-:Y:S01]  /*2d50*/  FSEL R38, RZ, -23, P5 ;  /* 0xc1b80000ff267808 */ /* 0x000fe20002800000 */
[----:B------:R-:W-:Y:S01]  /*2d60*/  @P0 FMUL R86, R86, 0.25 ;  /* 0x3e80000056560820 */ /* 0x000fe20000400000 */
[----:B------:R-:W-:Y:S01]  /*2d70*/  FSEL R16, RZ, -23, P4 ;  /* 0xc1b80000ff107808 */ /* 0x000fe20002000000 */
[----:B------:R-:W-:Y:S01]  /*2d80*/  @P0 FMUL R83, R83, 0.25 ;  /* 0x3e80000053530820 */ /* 0x000fe20000400000 */
[----:B------:R-:W-:Y:S01]  /*2d90*/  FSETP.GEU.AND P5, PT, |R56|, 1.175494350822287508e-38, PT ;  /* 0x008000003800780b */ /* 0x000fe20003fae200 */
[----:B------:R-:W-:Y:S01]  /*2da0*/  @P0 FMUL R82, R82, 0.25 ;  /* 0x3e80000052520820 */ /* 0x000fe20000400000 */
[----:B------:R-:W-:Y:S01]  /*2db0*/  FSETP.GT.AND P0, PT, |R56|, 8.50705917302346158658e+37, PT ;  /* 0x7e8000003800780b */ /* 0x000fe20003f04200 */
[----:B------:R-:W-:Y:S01]  /*2dc0*/  @!P2 FMUL R50, R50, 16777216 ;  /* 0x4b8000003232a820 */ /* 0x000fe20000400000 */
[----:B------:R-:W-:Y:S01]  /*2dd0*/  FSETP.GEU.AND P4, PT, |R66|, 1.175494350822287508e-38, PT ;  /* 0x008000004200780b */ /* 0x000fe20003f8e200 */
[----:B------:R-:W-:Y:S01]  /*2de0*/  @!P2 FMUL R87, R87, 16777216 ;  /* 0x4b8000005757a820 */ /* 0x000fe20000400000 */
[----:B------:R1:W4:Y:S01]  /*2df0*/  I2F R49, R48 ;  /* 0x0000003000317306 */ /* 0x0003220000201400 */
[----:B------:R-:W-:Y:S01]  /*2e00*/  @!P2 FMUL R86, R86, 16777216 ;  /* 0x4b8000005656a820 */ /* 0x000fe20000400000 */
[----:B------:R-:W-:Y:S01]  /*2e10*/  MOV R62, 0x3dc6b27f ;  /* 0x3dc6b27f003e7802 */ /* 0x000fe20000000f00 */
[----:B------:R-:W-:Y:S01]  /*2e20*/  @!P2 FMUL R83, R83, 16777216 ;  /* 0x4b8000005353a820 */ /* 0x000fe20000400000 */
[----:B--2---:R-:W-:Y:S01]  /*2e30*/  IADD3 R17, R64, -R17, RZ ;  /* 0x8000001140117210 */ /* 0x004fe20007ffe0ff */
[----:B------:R-:W-:Y:S01]  /*2e40*/  @!P2 FMUL R82, R82, 16777216 ;  /* 0x4b8000005252a820 */ /* 0x000fe20000400000 */
[----:B------:R-:W-:Y:S01]  /*2e50*/  FSETP.GT.AND P2, PT, |R61|, 8.50705917302346158658e+37, PT ;  /* 0x7e8000003d00780b */ /* 0x000fe20003f44200 */
[----:B---3--:R-:W-:-:S02]  /*2e60*/  FFMA.FTZ R18, R18, 1.1920928955078125e-07, R7 ;  /* 0x3400000012127823 */ /* 0x008fc40000010007 */
[----:B------:R-:W-:Y:S01]  /*2e70*/  @P3 FMUL R66, R66, 0.25 ;  /* 0x3e80000042423820 */ /* 0x000fe20000400000 */
[----:B------:R-:W2:Y:S01]  /*2e80*/  MUFU.RCP R7, R50 ;  /* 0x0000003200077308 */ /* 0x000ea20000001000 */
[----:B------:R-:W-:Y:S01]  /*2e90*/  @P3 FMUL R85, R85, 0.25 ;  /* 0x3e80000055553820 */ /* 0x000fe20000400000 */
[----:B-1----:R-:W-:Y:S01]  /*2ea0*/  IADD3 R48, R67, -R48, RZ ;  /* 0x8000003043307210 */ /* 0x002fe20007ffe0ff */
[----:B------:R-:W-:Y:S02]  /*2eb0*/  @P3 FMUL R84, R84, 0.25 ;  /* 0x3e80000054543820 */ /* 0x000fe40000400000 */
[----:B------:R-:W-:Y:S02]  /*2ec0*/  @P3 FMUL R81, R81, 0.25 ;  /* 0x3e80000051513820 */ /* 0x000fe40000400000 */
[----:B------:R-:W-:Y:S01]  /*2ed0*/  @P3 FMUL R80, R80, 0.25 ;  /* 0x3e80000050503820 */ /* 0x000fe20000400000 */
[----:B------:R-:W-:Y:S01]  /*2ee0*/  FSETP.GEU.AND P3, PT, |R61|, 1.175494350822287508e-38, PT ;  /* 0x008000003d00780b */ /* 0x000fe20003f6e200 */
[----:B------:R-:W-:-:S02]  /*2ef0*/  @P0 FMUL R56, R56, 0.25 ;  /* 0x3e80000038380820 */ /* 0x000fc40000400000 */
[----:B------:R-:W-:Y:S02]  /*2f00*/  @P2 FMUL R61, R61, 0.25 ;  /* 0x3e8000003d3d2820 */ /* 0x000fe40000400000 */
[----:B------:R-:W-:Y:S02]  /*2f10*/  @!P5 FMUL R56, R56, 16777216 ;  /* 0x4b8000003838d820 */ /* 0x000fe40000400000 */
[----:B------:R-:W-:Y:S02]  /*2f20*/  @!P4 FMUL R66, R66, 16777216 ;  /* 0x4b8000004242c820 */ /* 0x000fe40000400000 */
[----:B0-----:R-:W-:Y:S02]  /*2f30*/  FFMA.FTZ R39, R39, 1.1920928955078125e-07, R16 ;  /* 0x3400000027277823 */ /* 0x001fe40000010010 */
[----:B----4-:R-:W-:Y:S01]  /*2f40*/  FFMA.FTZ R49, R49, 1.1920928955078125e-07, R38 ;  /* 0x3400000031317823 */ /* 0x010fe20000010026 */
[----:B------:R-:W0:Y:S01]  /*2f50*/  MUFU.RCP R50, R66 ;  /* 0x0000004200327308 */ /* 0x000e220000001000 */
[----:B------:R-:W-:-:S02]  /*2f60*/  @!P3 FMUL R61, R61, 16777216 ;  /* 0x4b8000003d3db820 */ /* 0x000fc40000400000 */
[C---:B--2---:R-:W-:Y:S02]  /*2f70*/  FMUL R16, R7.reuse, R87 ;  /* 0x0000005707107220 */ /* 0x044fe40000400000 */
[C---:B------:R-:W-:Y:S02]  /*2f80*/  FMUL R38, R7.reuse, R86 ;  /* 0x0000005607267220 */ /* 0x040fe40000400000 */
[C---:B------:R-:W-:Y:S01]  /*2f90*/  FMUL R53, R7.reuse, R83 ;  /* 0x0000005307357220 */ /* 0x040fe20000400000 */
[----:B------:R-:W1:Y:S01]  /*2fa0*/  MUFU.RCP R56, R56 ;  /* 0x0000003800387308 */ /* 0x000e620000001000 */
[----:B------:R-:W-:Y:S02]  /*2fb0*/  FMUL R55, R7, R82 ;  /* 0x0000005207377220 */ /* 0x000fe40000400000 */
[----:B------:R-:W-:Y:S01]  /*2fc0*/  @P0 FMUL R93, R93, 0.25 ;  /* 0x3e8000005d5d0820 */ /* 0x000fe20000400000 */
[----:B------:R-:W-:Y:S01]  /*2fd0*/  F2FP.PACK_AB R53, R16, R53 ;  /* 0x000000351035723e */ /* 0x000fe200000000ff */
[----:B------:R-:W-:Y:S01]  /*2fe0*/  @P0 FMUL R92, R92, 0.25 ;  /* 0x3e8000005c5c0820 */ /* 0x000fe20000400000 */
[----:B------:R-:W-:Y:S01]  /*2ff0*/  F2FP.PACK_AB R38, R38, R55 ;  /* 0x000000372626723e */ /* 0x000fe200000000ff */
[----:B------:R-:W-:Y:S01]  /*3000*/  @P0 FMUL R89, R89, 0.25 ;  /* 0x3e80000059590820 */ /* 0x000fe20000400000 */
[----:B------:R-:W2:Y:S01]  /*3010*/  MUFU.RCP R7, R61 ;  /* 0x0000003d00077308 */ /* 0x000ea20000001000 */
[----:B------:R-:W-:Y:S01]  /*3020*/  @P0 FMUL R88, R88, 0.25 ;  /* 0x3e80000058580820 */ /* 0x000fe20000400000 */
[----:B------:R-:W-:Y:S01]  /*3030*/  LOP3.LUT R55, R19, 0x20, RZ, 0x3c, !PT ;  /* 0x0000002013377812 */ /* 0x000fe200078e3cff */
[----:B------:R-:W-:Y:S01]  /*3040*/  @P2 FMUL R95, R95, 0.25 ;  /* 0x3e8000005f5f2820 */ /* 0x000fe20000400000 */
[----:B------:R-:W-:Y:S01]  /*3050*/  LOP3.LUT R16, R19, 0x40, RZ, 0x3c, !PT ;  /* 0x0000004013107812 */ /* 0x000fe200078e3cff */
[----:B------:R-:W-:Y:S01]  /*3060*/  @P2 FMUL R94, R94, 0.25 ;  /* 0x3e8000005e5e2820 */ /* 0x000fe20000400000 */
[----:B------:R-:W-:Y:S01]  /*3070*/  ISETP.GE.U32.AND P0, PT, R67, 0x7f800000, PT ;  /* 0x7f8000004300780c */ /* 0x000fe20003f06070 */
[----:B------:R-:W-:-:S02]  /*3080*/  @P2 FMUL R91, R91, 0.25 ;  /* 0x3e8000005b5b2820 */ /* 0x000fc40000400000 */
[----:B------:R-:W-:Y:S01]  /*3090*/  @P2 FMUL R90, R90, 0.25 ;  /* 0x3e8000005a5a2820 */ /* 0x000fe20000400000 */
[----:B------:R-:W-:Y:S01]  /*30a0*/  ISETP.GE.U32.AND P2, PT, R65, 0x7f800000, PT ;  /* 0x7f8000004100780c */ /* 0x000fe20003f46070 */
[----:B------:R-:W-:Y:S02]  /*30b0*/  @!P4 FMUL R85, R85, 16777216 ;  /* 0x4b8000005555c820 */ /* 0x000fe40000400000 */
[----:B------:R-:W-:Y:S02]  /*30c0*/  @!P4 FMUL R84, R84, 16777216 ;  /* 0x4b8000005454c820 */ /* 0x000fe40000400000 */
[----:B------:R-:W-:Y:S02]  /*30d0*/  @!P4 FMUL R81, R81, 16777216 ;  /* 0x4b8000005151c820 */ /* 0x000fe40000400000 */
[----:B------:R-:W-:Y:S01]  /*30e0*/  @!P4 FMUL R80, R80, 16777216 ;  /* 0x4b8000005050c820 */ /* 0x000fe20000400000 */
[----:B------:R-:W-:Y:S01]  /*30f0*/  ISETP.GE.U32.AND P4, PT, R68, 0x7f800000, PT ;  /* 0x7f8000004400780c */ /* 0x000fe20003f86070 */
[----:B------:R-:W-:-:S02]  /*3100*/  @!P5 FMUL R93, R93, 16777216 ;  /* 0x4b8000005d5dd820 */ /* 0x000fc40000400000 */
[----:B------:R-:W-:Y:S02]  /*3110*/  @!P5 FMUL R92, R92, 16777216 ;  /* 0x4b8000005c5cd820 */ /* 0x000fe40000400000 */
[----:B------:R-:W-:Y:S02]  /*3120*/  @!P5 FMUL R89, R89, 16777216 ;  /* 0x4b8000005959d820 */ /* 0x000fe40000400000 */
[----:B------:R-:W-:Y:S01]  /*3130*/  @!P5 FMUL R88, R88, 16777216 ;  /* 0x4b8000005858d820 */ /* 0x000fe20000400000 */
[----:B------:R-:W-:Y:S01]  /*3140*/  ISETP.GE.U32.AND P5, PT, R64, 0x7f800000, PT ;  /* 0x7f8000004000780c */ /* 0x000fe20003fa6070 */
[----:B------:R-:W-:Y:S02]  /*3150*/  @!P3 FMUL R95, R95, 16777216 ;  /* 0x4b8000005f5fb820 */ /* 0x000fe40000400000 */
[----:B------:R-:W-:Y:S02]  /*3160*/  @!P3 FMUL R94, R94, 16777216 ;  /* 0x4b8000005e5eb820 */ /* 0x000fe40000400000 */
[----:B------:R-:W-:-:S02]  /*3170*/  @!P3 FMUL R91, R91, 16777216 ;  /* 0x4b8000005b5bb820 */ /* 0x000fc40000400000 */
[----:B------:R-:W-:Y:S01]  /*3180*/  @!P3 FMUL R90, R90, 16777216 ;  /* 0x4b8000005a5ab820 */ /* 0x000fe20000400000 */
[----:B------:R-:W-:Y:S01]  /*3190*/  FSETP.NEU.AND P3, PT, R65, RZ, PT ;  /* 0x000000ff4100720b */ /* 0x000fe20003f6d000 */
[C---:B0-----:R-:W-:Y:S02]  /*31a0*/  FMUL R51, R50.reuse, R85 ;  /* 0x0000005532337220 */ /* 0x041fe40000400000 */
[C---:B------:R-:W-:Y:S02]  /*31b0*/  FMUL R52, R50.reuse, R84 ;  /* 0x0000005432347220 */ /* 0x040fe40000400000 */
[C---:B------:R-:W-:Y:S02]  /*31c0*/  FMUL R54, R50.reuse, R81 ;  /* 0x0000005132367220 */ /* 0x040fe40000400000 */
[----:B------:R-:W-:Y:S02]  /*31d0*/  FMUL R57, R50, R80 ;  /* 0x0000005032397220 */ /* 0x000fe40000400000 */
[C---:B-1----:R-:W-:Y:S01]  /*31e0*/  FMUL R58, R56.reuse, R93 ;  /* 0x0000005d383a7220 */ /* 0x042fe20000400000 */
[----:B------:R-:W-:Y:S01]  /*31f0*/  F2FP.PACK_AB R51, R51, R54 ;  /* 0x000000363333723e */ /* 0x000fe200000000ff */
[----:B------:R-:W-:Y:S01]  /*3200*/  FMUL R59, R56, R92 ;  /* 0x0000005c383b7220 */ /* 0x000fe20000400000 */
[----:B------:R-:W-:Y:S01]  /*3210*/  F2FP.PACK_AB R52, R52, R57 ;  /* 0x000000393434723e */ /* 0x000fe200000000ff */
[C---:B------:R-:W-:Y:S01]  /*3220*/  FMUL R63, R56.reuse, R89 ;  /* 0x00000059383f7220 */ /* 0x040fe20000400000 */
[----:B------:R-:W-:Y:S01]  /*3230*/  LOP3.LUT R54, R19, 0x60, RZ, 0x3c, !PT ;  /* 0x0000006013367812 */ /* 0x000fe200078e3cff */
[----:B------:R-:W-:-:S02]  /*3240*/  FMUL R60, R56, R88 ;  /* 0x00000058383c7220 */ /* 0x000fc40000400000 */
[C---:B--2---:R-:W-:Y:S01]  /*3250*/  FMUL R50, R7.reuse, R95 ;  /* 0x0000005f07327220 */ /* 0x044fe20000400000 */
[----:B------:R-:W-:Y:S01]  /*3260*/  F2FP.PACK_AB R58, R58, R63 ;  /* 0x0000003f3a3a723e */ /* 0x000fe200000000ff */
[----:B------:R-:W-:Y:S01]  /*3270*/  FMUL R56, R7, R94 ;  /* 0x0000005e07387220 */ /* 0x000fe20000400000 */
[----:B------:R-:W-:Y:S01]  /*3280*/  F2FP.PACK_AB R59, R59, R60 ;  /* 0x0000003c3b3b723e */ /* 0x000fe200000000ff */
[C---:B------:R-:W-:Y:S02]  /*3290*/  FMUL R61, R7.reuse, R91 ;  /* 0x0000005b073d7220 */ /* 0x040fe40000400000 */
[----:B------:R-:W-:Y:S01]  /*32a0*/  FMUL R7, R7, R90 ;  /* 0x0000005a07077220 */ /* 0x000fe20000400000 */
[----:B------:R-:W-:Y:S01]  /*32b0*/  STS [R19+0x80], R58 ;  /* 0x0000803a13007388 */ /* 0x000fe20000000800 */
[----:B------:R-:W-:Y:S01]  /*32c0*/  FADD R48, R48, -1 ;  /* 0xbf80000030307421 */ /* 0x000fe20000000000 */
[----:B------:R-:W-:Y:S01]  /*32d0*/  F2FP.PACK_AB R50, R50, R61 ;  /* 0x0000003d3232723e */ /* 0x000fe200000000ff */
[----:B------:R-:W-:Y:S01]  /*32e0*/  IMAD.IADD R25, R68, 0x1, -R25 ;  /* 0x0000000144197824 */ /* 0x000fe200078e0a19 */
[----:B------:R-:W-:Y:S01]  /*32f0*/  F2FP.PACK_AB R56, R56, R7 ;  /* 0x000000073838723e */ /* 0x000fe200000000ff */
[----:B------:R-:W-:Y:S01]  /*3300*/  FFMA.FTZ R7, R4, R62, -0.16845393180847167969 ;  /* 0xbe2c7f3004077423 */ /* 0x000fe2000001003e */
[----:B------:R0:W-:Y:S01]  /*3310*/  STS [R19], R59 ;  /* 0x0000003b13007388 */ /* 0x0001e20000000800 */
[----:B------:R-:W-:-:S02]  /*3320*/  FADD R17, R17, -1 ;  /* 0xbf80000011117421 */ /* 0x000fc40000000000 */
[C---:B------:R-:W-:Y:S01]  /*3330*/  FFMA.FTZ R7, R4.reuse, R7, 0.1716887056827545166 ;  /* 0x3e2fcf2a04077423 */ /* 0x040fe20000010007 */
[----:B------:R-:W-:Y:S01]  /*3340*/  STS [R55+0x800], R56 ;  /* 0x0008003837007388 */ /* 0x000fe20000000800 */
[----:B------:R-:W-:Y:S02]  /*3350*/  FADD R25, R25, -1 ;  /* 0xbf80000019197421 */ /* 0x000fe40000000000 */
[----:B------:R-:W-:Y:S01]  /*3360*/  FFMA.FTZ R7, R4, R7, -0.17900948226451873779 ;  /* 0xbe374e4304077423 */ /* 0x000fe20000010007 */
[----:B------:R-:W-:Y:S01]  /*3370*/  STS [R55+0x880], R50 ;  /* 0x0008803237007388 */ /* 0x000fe20000000800 */
[----:B0-----:R-:W-:Y:S02]  /*3380*/  FFMA.FTZ R19, R48, R62, -0.16845393180847167969 ;  /* 0xbe2c7f3030137423 */ /* 0x001fe4000001003e */
[----:B------:R-:W-:Y:S01]  /*3390*/  FFMA.FTZ R7, R4, R7, 0.20512372255325317383 ;  /* 0x3e520bf404077423 */ /* 0x000fe20000010007 */
[----:B------:R-:W-:Y:S01]  /*33a0*/  STS [R16+0x1000], R52 ;  /* 0x0010003410007388 */ /* 0x000fe20000000800 */
[----:B------:R-:W-:-:S02]  /*33b0*/  FFMA.FTZ R19, R48, R19, 0.1716887056827545166 ;  /* 0x3e2fcf2a30137423 */ /* 0x000fc40000010013 */
[----:B------:R-:W-:Y:S01]  /*33c0*/  FFMA.FTZ R7, R4, R7, -0.24046532809734344482 ;  /* 0xbe763c8b04077423 */ /* 0x000fe20000010007 */
[----:B------:R0:W-:Y:S01]  /*33d0*/  STS [R16+0x1080], R51 ;  /* 0x0010803310007388 */ /* 0x0001e20000000800 */
[----:B------:R-:W-:Y:S02]  /*33e0*/  FFMA.FTZ R19, R48, R19, -0.17900948226451873779 ;  /* 0xbe374e4330137423 */ /* 0x000fe40000010013 */
[----:B------:R-:W-:Y:S01]  /*33f0*/  FFMA.FTZ R7, R4, R7, 0.28857114911079406738 ;  /* 0x3e93bf9904077423 */ /* 0x000fe20000010007 */
[----:B------:R1:W-:Y:S01]  /*3400*/  STS [R54+0x1800], R38 ;  /* 0x0018002636007388 */ /* 0x0003e20000000800 */
[----:B------:R-:W-:Y:S02]  /*3410*/  FFMA.FTZ R19, R48, R19, 0.20512372255325317383 ;  /* 0x3e520bf430137423 */ /* 0x000fe40000010013 */
[----:B------:R-:W-:Y:S01]  /*3420*/  FFMA.FTZ R7, R4, R7, -0.36067417263984680176 ;  /* 0xbeb8aa4904077423 */ /* 0x000fe20000010007 */
[----:B------:R-:W-:Y:S01]  /*3430*/  STS [R54+0x1880], R53 ;  /* 0x0018803536007388 */ /* 0x000fe20000000800 */
[----:B------:R-:W-:-:S02]  /*3440*/  FFMA.FTZ R19, R48, R19, -0.24046532809734344482 ;  /* 0xbe763c8b30137423 */ /* 0x000fc40000010013 */
[----:B------:R-:W-:Y:S01]  /*3450*/  FFMA.FTZ R7, R4, R7, 0.48089820146560668945 ;  /* 0x3ef6384a04077423 */ /* 0x000fe20000010007 */
[----:B------:R-:W-:Y:S01]  /*3460*/  BAR.SYNC.DEFER_BLOCKING 0x0 ;  /* 0x0000000000007b1d */ /* 0x000fe20000010000 */
[----:B------:R-:W-:Y:S02]  /*3470*/  FFMA.FTZ R19, R48, R19, 0.28857114911079406738 ;  /* 0x3e93bf9930137423 */ /* 0x000fe40000010013 */
[C---:B------:R-:W-:Y:S02]  /*3480*/  FFMA.FTZ R7, R4.reuse, R7, -0.72134751081466674805 ;  /* 0xbf38aa3b04077423 */ /* 0x040fe40000010007 */
[-C--:B0-----:R-:W-:Y:S02]  /*3490*/  FFMA.FTZ R16, R17, R62.reuse, -0.16845393180847167969 ;  /* 0xbe2c7f3011107423 */ /* 0x081fe4000001003e */
[----:B------:R-:W-:Y:S02]  /*34a0*/  FMUL R7, R4, R7 ;  /* 0x0000000704077220 */ /* 0x000fe40000400000 */
[----:B-1----:R-:W-:-:S02]  /*34b0*/  FFMA.FTZ R38, R25, R62, -0.16845393180847167969 ;  /* 0xbe2c7f3019267423 */ /* 0x002fc4000001003e */
[----:B------:R-:W-:Y:S02]  /*34c0*/  FMUL R7, R4, R7 ;  /* 0x0000000704077220 */ /* 0x000fe40000400000 */
[----:B------:R-:W-:Y:S02]  /*34d0*/  FFMA.FTZ R19, R48, R19, -0.36067417263984680176 ;  /* 0xbeb8aa4930137423 */ /* 0x000fe40000010013 */
[----:B------:R-:W-:Y:S02]  /*34e0*/  FFMA.FTZ R4, R4, 1.4426950216293334961, R7 ;  /* 0x3fb8aa3b04047823 */ /* 0x000fe40000010007 */
[----:B------:R-:W-:Y:S02]  /*34f0*/  FFMA.FTZ R16, R17, R16, 0.1716887056827545166 ;  /* 0x3e2fcf2a11107423 */ /* 0x000fe40000010010 */
[----:B------:R-:W-:Y:S02]  /*3500*/  FFMA.FTZ R38, R25, R38, 0.1716887056827545166 ;  /* 0x3e2fcf2a19267423 */ /* 0x000fe40000010026 */
[----:B------:R-:W-:-:S02]  /*3510*/  FFMA.FTZ R19, R48, R19, 0.48089820146560668945 ;  /* 0x3ef6384a30137423 */ /* 0x000fc40000010013 */
[----:B------:R-:W-:Y:S01]  /*3520*/  FFMA.FTZ R16, R17, R16, -0.17900948226451873779 ;  /* 0xbe374e4311107423 */ /* 0x000fe20000010010 */
[----:B------:R-:W0:Y:S01]  /*3530*/  LDS R7, [R6] ;  /* 0x0000000006077984 */ /* 0x000e220000000800 */
[----:B------:R-:W-:Y:S02]  /*3540*/  FFMA.FTZ R38, R25, R38, -0.17900948226451873779 ;  /* 0xbe374e4319267423 */ /* 0x000fe40000010026 */
[C---:B------:R-:W-:Y:S01]  /*3550*/  FFMA.FTZ R19, R48.reuse, R19, -0.72134751081466674805 ;  /* 0xbf38aa3b30137423 */ /* 0x040fe20000010013 */
[----:B------:R-:W1:Y:S01]  /*3560*/  LDS R51, [R6+0x100] ;  /* 0x0001000006337984 */ /* 0x000e620000000800 */
[----:B------:R-:W-:Y:S02]  /*3570*/  FFMA.FTZ R16, R17, R16, 0.20512372255325317383 ;  /* 0x3e520bf411107423 */ /* 0x000fe40000010010 */
[----:B------:R-:W-:Y:S01]  /*3580*/  FFMA.FTZ R38, R25, R38, 0.20512372255325317383 ;  /* 0x3e520bf419267423 */ /* 0x000fe20000010026 */
[----:B------:R-:W2:Y:S01]  /*3590*/  LDS R53, [R6+0x200] ;  /* 0x0002000006357984 */ /* 0x000ea20000000800 */
[----:B------:R-:W-:-:S02]  /*35a0*/  FMUL R19, R48, R19 ;  /* 0x0000001330137220 */ /* 0x000fc40000400000 */
[----:B------:R-:W-:Y:S01]  /*35b0*/  FADD R3, R3, R4 ;  /* 0x0000000403037221 */ /* 0x000fe20000000000 */
[----:B------:R-:W3:Y:S01]  /*35c0*/  LDS R55, [R6+0x300] ;  /* 0x0003000006377984 */ /* 0x000ee20000000800 */
[----:B------:R-:W-:Y:S02]  /*35d0*/  FFMA.FTZ R16, R17, R16, -0.24046532809734344482 ;  /* 0xbe763c8b11107423 */ /* 0x000fe40000010010 */
[----:B------:R-:W-:Y:S01]  /*35e0*/  FFMA.FTZ R38, R25, R38, -0.24046532809734344482 ;  /* 0xbe763c8b19267423 */ /* 0x000fe20000010026 */
[----:B------:R-:W4:Y:S01]  /*35f0*/  LDS R57, [R6+0x400] ;  /* 0x0004000006397984 */ /* 0x000f220000000800 */
[----:B------:R-:W-:Y:S02]  /*3600*/  @P2 IMAD.MOV.U32 R4, RZ, RZ, 0x7f800000 ;  /* 0x7f800000ff042424 */ /* 0x000fe400078e00ff */
[----:B------:R-:W-:Y:S01]  /*3610*/  FMUL R19, R48, R19 ;  /* 0x0000001330137220 */ /* 0x000fe20000400000 */
[----:B------:R-:W5:Y:S01]  /*3620*/  LDS R59, [R6+0x500] ;  /* 0x00050000063b7984 */ /* 0x000f620000000800 */
[----:B------:R-:W-:-:S02]  /*3630*/  FFMA.FTZ R16, R17, R16, 0.28857114911079406738 ;  /* 0x3e93bf9911107423 */ /* 0x000fc40000010010 */
[----:B------:R-:W-:Y:S01]  /*3640*/  FFMA.FTZ R38, R25, R38, 0.28857114911079406738 ;  /* 0x3e93bf9919267423 */ /* 0x000fe20000010026 */
[----:B------:R-:W5:Y:S01]  /*3650*/  LDS R61, [R6+0x600] ;  /* 0x00060000063d7984 */ /* 0x000f620000000800 */
[----:B------:R-:W-:Y:S01]  /*3660*/  @P2 FFMA.FTZ R3, R65, R4, +INF ;  /* 0x7f80000041032423 */ /* 0x000fe20000010004 */
[----:B------:R-:W-:Y:S01]  /*3670*/  @P0 MOV R4, 0x7f800000 ;  /* 0x7f80000000040802 */ /* 0x000fe20000000f00 */
[----:B------:R-:W-:Y:S01]  /*3680*/  FFMA.FTZ R48, R48, 1.4426950216293334961, R19 ;  /* 0x3fb8aa3b30307823 */ /* 0x000fe20000010013 */
[----:B------:R0:W5:Y:S01]  /*3690*/  LDS R63, [R6+0x700] ;  /* 0x00070000063f7984 */ /* 0x0001620000000800 */
[----:B------:R-:W-:Y:S01]  /*36a0*/  FFMA.FTZ R16, R17, R16, -0.36067417263984680176 ;  /* 0xbeb8aa4911107423 */ /* 0x000fe20000010010 */
[----:B------:R-:W-:Y:S01]  /*36b0*/  @P5 MOV R19, 0x7f800000 ;  /* 0x7f80000000135802 */ /* 0x000fe20000000f00 */
[----:B------:R-:W-:Y:S01]  /*36c0*/  FFMA.FTZ R38, R25, R38, -0.36067417263984680176 ;  /* 0xbeb8aa4919267423 */ /* 0x000fe20000010026 */
[----:B------:R-:W-:Y:S01]  /*36d0*/  FSETP.NEU.AND P2, PT, R64, RZ, PT ;  /* 0x000000ff4000720b */ /* 0x000fe20003f4d000 */
[----:B------:R-:W-:-:S02]  /*36e0*/  FADD R48, R49, R48 ;  /* 0x0000003031307221 */ /* 0x000fc40000000000 */
[----:B------:R-:W-:Y:S02]  /*36f0*/  @P0 FFMA.FTZ R48, R67, R4, +INF ;  /* 0x7f80000043300423 */ /* 0x000fe40000010004 */
[----:B------:R-:W-:Y:S02]  /*3700*/  FFMA.FTZ R16, R17, R16, 0.48089820146560668945 ;  /* 0x3ef6384a11107423 */ /* 0x000fe40000010010 */
[----:B------:R-:W-:Y:S01]  /*3710*/  FFMA.FTZ R38, R25, R38, 0.48089820146560668945 ;  /* 0x3ef6384a19267423 */ /* 0x000fe20000010026 */
[----:B0-----:R0:W-:Y:S01]  /*3720*/  STG.E.U16 [R30.64], R7 ;  /* 0x000000071e007986 */ /* 0x0011e2000c101504 */
[----:B------:R-:W-:Y:S01]  /*3730*/  PRMT R4, R7, 0x7632, R4 ;  /* 0x0000763207047816 */ /* 0x000fe20000000004 */
[----:B------:R-:W-:Y:S02]  /*3740*/  FFMA.FTZ R16, R17, R16, -0.72134751081466674805 ;  /* 0xbf38aa3b11107423 */ /* 0x000fe40000010010 */
[----:B-1----:R-:W-:Y:S01]  /*3750*/  STG.E.U16 [R28.64], R51 ;  /* 0x000000331c007986 */ /* 0x002fe2000c101504 */
[----:B------:R-:W-:Y:S01]  /*3760*/  PRMT R6, R51, 0x7632, R6 ;  /* 0x0000763233067816 */ /* 0x000fe20000000006 */
[----:B------:R-:W-:-:S02]  /*3770*/  FFMA.FTZ R38, R25, R38, -0.72134751081466674805 ;  /* 0xbf38aa3b19267423 */ /* 0x000fc40000010026 */
[----:B--2---:R-:W-:Y:S01]  /*3780*/  STG.E.U16 [R26.64], R53 ;  /* 0x000000351a007986 */ /* 0x004fe2000c101504 */
[----:B------:R-:W-:Y:S02]  /*3790*/  FMUL R16, R17, R16 ;  /* 0x0000001011107220 */ /* 0x000fe40000400000 */
[----:B------:R-:W-:Y:S01]  /*37a0*/  FMUL R38, R25, R38 ;  /* 0x0000002619267220 */ /* 0x000fe20000400000 */
[----:B---3--:R-:W-:Y:S01]  /*37b0*/  STG.E.U16 [R32.64], R55 ;  /* 0x0000003720007986 */ /* 0x008fe2000c101504 */
[----:B0-----:R-:W-:Y:S01]  /*37c0*/  PRMT R7, R53, 0x7632, R7 ;  /* 0x0000763235077816 */ /* 0x001fe20000000007 */
[----:B------:R-:W-:Y:S02]  /*37d0*/  FMUL R16, R17, R16 ;  /* 0x0000001011107220 */ /* 0x000fe40000400000 */
[----:B----4-:R0:W-:Y:S01]  /*37e0*/  STG.E.U16 [R14.64], R57 ;  /* 0x000000390e007986 */ /* 0x0101e2000c101504 */
[----:B------:R-:W-:Y:S02]  /*37f0*/  FMUL R38, R25, R38 ;  /* 0x0000002619267220 */ /* 0x000fe40000400000 */
[----:B------:R-:W-:Y:S01]  /*3800*/  FFMA.FTZ R17, R17, 1.4426950216293334961, R16 ;  /* 0x3fb8aa3b11117823 */ /* 0x000fe20000010010 */
[----:B-----5:R1:W-:Y:S01]  /*3810*/  STG.E.U16 [R10.64], R59 ;  /* 0x0000003b0a007986 */ /* 0x0203e2000c101504 */
[----:B------:R-:W-:-:S02]  /*3820*/  FFMA.FTZ R38, R25, 1.4426950216293334961, R38 ;  /* 0x3fb8aa3b19267823 */ /* 0x000fc40000010026 */
[----:B------:R-:W-:Y:S01]  /*3830*/  @P4 IMAD.MOV.U32 R25, RZ, RZ, 0x7f800000 ;  /* 0x7f800000ff194424 */ /* 0x000fe200078e00ff */
[----:B------:R2:W-:Y:S01]  /*3840*/  STG.E.U16 [R36.64], R61 ;  /* 0x0000003d24007986 */ /* 0x0005e2000c101504 */
[----:B------:R-:W-:Y:S02]  /*3850*/  FADD R17, R18, R17 ;  /* 0x0000001112117221 */ /* 0x000fe40000000000 */
[----:B------:R-:W-:Y:S01]  /*3860*/  FADD R38, R39, R38 ;  /* 0x0000002627267221 */ /* 0x000fe20000000000 */
[----:B------:R-:W-:Y:S01]  /*3870*/  STG.E.U16 [R34.64], R63 ;  /* 0x0000003f22007986 */ /* 0x000fe2000c101504 */
[----:B0-----:R-:W-:Y:S01]  /*3880*/  PRMT R57, R57, 0x7632, R57 ;  /* 0x0000763239397816 */ /* 0x001fe20000000039 */
[----:B------:R-:W-:Y:S01]  /*3890*/  @P5 FFMA.FTZ R17, R64, R19, +INF ;  /* 0x7f80000040115423 */ /* 0x000fe20000010013 */
[C---:B------:R-:W-:Y:S01]  /*38a0*/  FSETP.NEU.AND P5, PT, R68.reuse, RZ, PT ;  /* 0x000000ff4400720b */ /* 0x040fe20003fad000 */
[----:B------:R0:W-:Y:S01]  /*38b0*/  STG.E.U16 [R20.64], R4 ;  /* 0x0000000414007986 */ /* 0x0001e2000c101504 */
[----:B-1----:R-:W-:Y:S01]  /*38c0*/  PRMT R11, R55, 0x7632, R11 ;  /* 0x00007632370b7816 */ /* 0x002fe2000000000b */
[----:B------:R-:W-:Y:S01]  /*38d0*/  @P4 FFMA.FTZ R38, R68, R25, +INF ;  /* 0x7f80000044264423 */ /* 0x000fe20000010019 */
[----:B------:R-:W-:Y:S01]  /*38e0*/  PRMT R59, R59, 0x7632, R59 ;  /* 0x000076323b3b7816 */ /* 0x000fe2000000003b */
[----:B------:R1:W-:Y:S01]  /*38f0*/  STG.E.U16 [R42.64], R6 ;  /* 0x000000062a007986 */ /* 0x0003e2000c101504 */
[----:B--2---:R-:W-:-:S02]  /*3900*/  PRMT R61, R61, 0x7632, R61 ;  /* 0x000076323d3d7816 */ /* 0x004fc4000000003d */
[----:B------:R-:W-:Y:S01]  /*3910*/  FSETP.NEU.AND P4, PT, R67, RZ, PT ;  /* 0x000000ff4300720b */ /* 0x000fe20003f8d000 */
[----:B------:R2:W-:Y:S01]  /*3920*/  STG.E.U16 [R40.64], R7 ;  /* 0x0000000728007986 */ /* 0x0005e2000c101504 */
[----:B------:R-:W-:Y:S02]  /*3930*/  FSEL R17, R17, -INF , P2 ;  /* 0xff80000011117808 */ /* 0x000fe40001000000 */
[----:B------:R-:W-:Y:S01]  /*3940*/  FSEL R38, R38, -INF , P5 ;  /* 0xff80000026267808 */ /* 0x000fe20002800000 */
[----:B------:R2:W-:Y:S01]  /*3950*/  STG.E.U16 [R22.64], R11 ;  /* 0x0000000b16007986 */ /* 0x0005e2000c101504 */
[----:B0-----:R-:W-:Y:S01]  /*3960*/  FSEL R4, R3, -INF , P3 ;  /* 0xff80000003047808 */ /* 0x001fe20001800000 */
[----:B------:R-:W-:Y:S01]  /*3970*/  FFMA R17, R17, 0.69314718246459960938, R104 ;  /* 0x3f31721811117823 */ /* 0x000fe20000000068 */
[----:B------:R-:W-:Y:S01]  /*3980*/  FSEL R3, R48, -INF , P4 ;  /* 0xff80000030037808 */ /* 0x000fe20002000000 */
[----:B------:R2:W-:Y:S01]  /*3990*/  STG.E.U16 [R46.64], R57 ;  /* 0x000000392e007986 */ /* 0x0005e2000c101504 */
[----:B-1----:R-:W-:Y:S01]  /*39a0*/  PRMT R6, R63, 0x7632, R6 ;  /* 0x000076323f067816 */ /* 0x002fe20000000006 */
[----:B------:R-:W-:-:S02]  /*39b0*/  FFMA R16, R4, 0.69314718246459960938, R105 ;  /* 0x3f31721804107823 */ /* 0x000fc40000000069 */
[----:B------:R2:W-:Y:S01]  /*39c0*/  STG.E.U16 [R44.64], R59 ;  /* 0x0000003b2c007986 */ /* 0x0005e2000c101504 */
[----:B------:R-:W-:Y:S02]  /*39d0*/  FFMA R18, R38, 0.69314718246459960938, R107 ;  /* 0x3f31721826127823 */ /* 0x000fe4000000006b */
[----:B------:R-:W-:Y:S01]  /*39e0*/  FFMA R19, R3, 0.69314718246459960938, R106 ;  /* 0x3f31721803137823 */ /* 0x000fe2000000006a */
[----:B------:R2:W-:Y:S04]  /*39f0*/  STG.E.U16 [R8.64], R61 ;  /* 0x0000003d08007986 */ /* 0x0005e8000c101504 */
[----:B------:R2:W-:Y:S04]  /*3a00*/  STG.E.U16 [R12.64], R6 ;  /* 0x000000060c007986 */ /* 0x0005e8000c101504 */
[----:B------:R-:W-:Y:S06]  /*3a10*/  BAR.SYNC.DEFER_BLOCKING 0x0 ;  /* 0x0000000000007b1d */ /* 0x000fec0000010000 */
[----:B------:R2:W-:Y:S04]  /*3a20*/  STS.128 [R24.X4], R16 ;  /* 0x0000001018007388 */ /* 0x0005e80000004c00 */
[----:B------:R-:W-:Y:S06]  /*3a30*/  BAR.SYNC.DEFER_BLOCKING 0x0 ;  /* 0x0000000000007b1d */ /* 0x000fec0000010000 */
[----:B------:R-:W-:Y:S05]  /*3a40*/  @P1 EXIT ;  /* 0x000000000000194d */ /* 0x000fea0003800000 */
[----:B--2---:R-:W0:Y:S01]  /*3a50*/  LDS R5, [R5] ;  /* 0x0000000005057984 */ /* 0x004e220000000800 */
[----:B------:R-:W-:Y:S01]  /*3a60*/  IMAD R0, R0, c[0x0][0x1cc], RZ ;  /* 0x0000730000007a24 */ /* 0x000fe200078e02ff */
[C---:B------:R-:W-:Y:S01]  /*3a70*/  SHF.L.U32 R4, R2.reuse, 0x2, RZ ;  /* 0x0000000202047819 */ /* 0x040fe200000006ff */
[----:B------:R-:W-:-:S04]  /*3a80*/  IMAD.HI R7, R2, 0x4, RZ ;  /* 0x0000000402077827 */ /* 0x000fc800078e02ff */
[C---:B------:R-:W-:Y:S02]  /*3a90*/  IMAD.SHL.U32 R3, R0.reuse, 0x4, RZ ;  /* 0x0000000400037824 */ /* 0x040fe400078e00ff */
[----:B------:R-:W-:-:S03]  /*3aa0*/  IMAD.HI R0, R0, 0x4, RZ ;  /* 0x0000000400007827 */ /* 0x000fc600078e02ff */
[----:B------:R-:W-:-:S04]  /*3ab0*/  IADD3 R2, P0, P1, R4, c[0x0][0x180], R3 ;  /* 0x0000600004027a10 */ /* 0x000fc8000791e003 */
[----:B------:R-:W-:-:S05]  /*3ac0*/  IADD3.X R3, R7, c[0x0][0x184], R0, P0, P1 ;  /* 0x0000610007037a10 */ /* 0x000fca00007e2400 */
[----:B0-----:R-:W-:Y:S01]  /*3ad0*/  STG.E [R2.64], R5 ;  /* 0x0000000502007986 */ /* 0x001fe2000c101904 */
[----:B------:R-:W-:Y:S05]  /*3ae0*/  EXIT ;  /* 0x000000000000794d */ /* 0x000fea0003800000 */
.L_x_2:
[----:B------:R-:W-:-:S00]  /*3af0*/  BRA `(.L_x_2) ;  /* 0xfffffff000007947 */ /* 0x000fc0000383ffff */
[----:B------:R-:W-:-:S00]  /*3b00*/  NOP ;  /* 0x0000000000007918 */ /* 0x000fc00000000000 */
[----:B------:R-:W-:-:S00]  /*3b10*/  NOP ;  /* 0x0000000000007918 */ /* 0x000fc00000000000 */
[----:B------:R-:W-:-:S00]  /*3b20*/  NOP ;  /* 0x0000000000007918 */ /* 0x000fc00000000000 */
[----:B------:R-:W-:-:S00]  /*3b30*/  NOP ;  /* 0x0000000000007918 */ /* 0x000fc00000000000 */
[----:B------:R-:W-:-:S00]  /*3b40*/  NOP ;  /* 0x0000000000007918 */ /* 0x000fc00000000000 */
[----:B------:R-:W-:-:S00]  /*3b50*/  NOP ;  /* 0x0000000000007918 */ /* 0x000fc00000000000 */
[----:B------:R-:W-:-:S00]  /*3b60*/  NOP ;  /* 0x0000000000007918 */ /* 0x000fc00000000000 */
[----:B------:R-:W-:-:S00]  /*3b70*/  NOP ;  /* 0x0000000000007918 */ /* 0x000fc00000000000 */
.L_x_3:


//--------------------- .nv.global.init           --------------------------
	.section	.nv.global.init,"aw",@progbits
.nv.global.init:
	.type		_$_str,@object
	.size		_$_str,(.L_0 - _$_str)
_$_str:
        /*0000*/ 	.byte	0x5f, 0x5f, 0x43, 0x55, 0x44, 0x41, 0x5f, 0x46, 0x54, 0x5a, 0x00
.L_0:


//--------------------- .nv.shared.attn_fwd       --------------------------
	.section	.nv.shared.attn_fwd,"aw",@nobits
	.sectionflags	@""
	.align	16
